	.target	sm_100a

	.elftype	@"ET_EXEC"


//--------------------- .note.nv.tkinfo           --------------------------
	.section	.note.nv.tkinfo,"",@"SHT_NOTE"
	.sectionflags	@"SHF_NOTE_NV_TKINFO"
	.tkinfo
        /*0018*/ 	.word	0x00000002
        /*0030*/ 	.string	""
        /*0030*/ 	.string	"ptxas"
        /*0030*/ 	.string	"Cuda compilation tools, release 13.0, V13.0.88"
        /*0030*/ 	.string	"Build cuda_13.0.r13.0/compiler.36424714_0"
        /*0030*/ 	.string	"-arch sm_100a -m 64 "



//--------------------- .note.nv.cuinfo           --------------------------
	.section	.note.nv.cuinfo,"",@"SHT_NOTE"
	.sectionflags	@"SHF_NOTE_NV_CUINFO"
        /*0018*/ 	.short	0x0002
        /*001a*/ 	.short	0x0064
        /*001c*/ 	.short	0x0082
	.zero		2


//--------------------- .nv.info                  --------------------------
	.section	.nv.info,"",@"SHT_CUDA_INFO"
	.align	4


	//----- nvinfo : EIATTR_REGCOUNT
	.align		4
        /*0000*/ 	.byte	0x04, 0x2f
        /*0002*/ 	.short	(.L_19 - .L_18)
	.align		4
.L_18:
        /*0004*/ 	.word	index@(_ZN7cutlass13device_kernelINS_4gemm6kernel13GemmUniversalIN4cute5tupleIJiiiiEEENS1_10collective13CollectiveMmaINS1_35MainloopSm100TmaUmmaWarpSpecializedILi4ELi2ELi4ENS5_IJNS4_1CILi2EEESB_NSA_ILi1EEEEEEEENS5_IJNSA_ILi64EEENSA_ILi128EEENSA_ILi32EEEEEENS_12float_e5m2_tENS5_IJlSC_lEEESJ_SK_NS4_8TiledMMAINS4_8MMA_AtomIJNS4_10MMA_TraitsINS4_19SM100_MMA_F8F6F4_SSEJSJ_SJ_fSF_SG_NS4_17integral_constantINS4_4UMMA5MajorELSR_0EEESS_NSP_INSQ_7ScaleInELST_0EEESU_EEEEEENS4_6LayoutINS5_IJSC_SC_SC_EEENS5_IJNSA_ILi0EEESZ_SZ_EEEEENS5_IJNS4_10UnderscoreES12_S12_EEEEENS4_23SM90_TMA_LOAD_MULTICASTENS4_14ComposedLayoutINS4_7SwizzleILi1ELi4ELi3EEENS4_18smem_ptr_flag_bitsILi8EEENSX_INS5_IJNSA_ILi8EEESH_EEENS5_IJSH_SC_EEEEEEEvNS4_8identityES15_S1F_vS1G_EENS_8epilogue10collective18CollectiveEpilogueINS1I_23Sm100TmaWarpSpecializedILi2ELi2ELi32ELb0ELb0EEEJSI_NS5_IJNSX_ISF_SC_EES1N_EEESJ_SK_SJ_SK_NS1I_6fusion15FusionCallbacksIS1M_NS1P_17LinearCombinationISJ_fSJ_fLNS_15FloatRoundStyleE2EEESI_S1O_JEEENS4_5SM1004TMEM4LOAD26SM100_TMEM_LOAD_16dp32b32xENS4_13SM90_TMA_LOADENS16_INS17_ILi2ELi4ELi3EEES1A_NSX_INS5_IJS1B_SF_EEENS5_IJSF_SC_EEEEEEENS4_39AutoVectorizingCopyWithAssumedAlignmentILi128EEENS4_14SM90_TMA_STOREES24_S26_S26_EEEvvEEEEvNT_6ParamsE)
        /*0008*/ 	.word	0x00000072


	//----- nvinfo : EIATTR_FRAME_SIZE
	.align		4
.L_19:
        /*000c*/ 	.byte	0x04, 0x11
        /*000e*/ 	.short	(.L_21 - .L_20)
	.align		4
.L_20:
        /*0010*/ 	.word	index@($__internal_2_$__cuda_sm10x_tcgen05_guardrail_trap_unallocated_columns_being_dealloced)
        /*0014*/ 	.word	0x00000000


	//----- nvinfo : EIATTR_FRAME_SIZE
	.align		4
.L_21:
        /*0018*/ 	.byte	0x04, 0x11
        /*001a*/ 	.short	(.L_23 - .L_22)
	.align		4
.L_22:
        /*001c*/ 	.word	index@($__internal_1_$__cuda_sm10x_tcgen05_guardrail_trap_phase_invalid_during_alloc)
        /*0020*/ 	.word	0x00000000


	//----- nvinfo : EIATTR_FRAME_SIZE
	.align		4
.L_23:
        /*0024*/ 	.byte	0x04, 0x11
        /*0026*/ 	.short	(.L_25 - .L_24)
	.align		4
.L_24:
        /*0028*/ 	.word	index@($__internal_0_$__cuda_sm10x_tcgen05_guardrail_trap_col_being_dealloced_not_returned_by_alloc)
        /*002c*/ 	.word	0x00000000


	//----- nvinfo : EIATTR_FRAME_SIZE
	.align		4
.L_25:
        /*0030*/ 	.byte	0x04, 0x11
        /*0032*/ 	.short	(.L_27 - .L_26)
	.align		4
.L_26:
        /*0034*/ 	.word	index@(_ZN7cutlass13device_kernelINS_4gemm6kernel13GemmUniversalIN4cute5tupleIJiiiiEEENS1_10collective13CollectiveMmaINS1_35MainloopSm100TmaUmmaWarpSpecializedILi4ELi2ELi4ENS5_IJNS4_1CILi2EEESB_NSA_ILi1EEEEEEEENS5_IJNSA_ILi64EEENSA_ILi128EEENSA_ILi32EEEEEENS_12float_e5m2_tENS5_IJlSC_lEEESJ_SK_NS4_8TiledMMAINS4_8MMA_AtomIJNS4_10MMA_TraitsINS4_19SM100_MMA_F8F6F4_SSEJSJ_SJ_fSF_SG_NS4_17integral_constantINS4_4UMMA5MajorELSR_0EEESS_NSP_INSQ_7ScaleInELST_0EEESU_EEEEEENS4_6LayoutINS5_IJSC_SC_SC_EEENS5_IJNSA_ILi0EEESZ_SZ_EEEEENS5_IJNS4_10UnderscoreES12_S12_EEEEENS4_23SM90_TMA_LOAD_MULTICASTENS4_14ComposedLayoutINS4_7SwizzleILi1ELi4ELi3EEENS4_18smem_ptr_flag_bitsILi8EEENSX_INS5_IJNSA_ILi8EEESH_EEENS5_IJSH_SC_EEEEEEEvNS4_8identityES15_S1F_vS1G_EENS_8epilogue10collective18CollectiveEpilogueINS1I_23Sm100TmaWarpSpecializedILi2ELi2ELi32ELb0ELb0EEEJSI_NS5_IJNSX_ISF_SC_EES1N_EEESJ_SK_SJ_SK_NS1I_6fusion15FusionCallbacksIS1M_NS1P_17LinearCombinationISJ_fSJ_fLNS_15FloatRoundStyleE2EEESI_S1O_JEEENS4_5SM1004TMEM4LOAD26SM100_TMEM_LOAD_16dp32b32xENS4_13SM90_TMA_LOADENS16_INS17_ILi2ELi4ELi3EEES1A_NSX_INS5_IJS1B_SF_EEENS5_IJSF_SC_EEEEEEENS4_39AutoVectorizingCopyWithAssumedAlignmentILi128EEENS4_14SM90_TMA_STOREES24_S26_S26_EEEvvEEEEvNT_6ParamsE)
        /*0038*/ 	.word	0x00000000


	//----- nvinfo : EIATTR_MIN_STACK_SIZE
	.align		4
.L_27:
        /*003c*/ 	.byte	0x04, 0x12
        /*003e*/ 	.short	(.L_29 - .L_28)
	.align		4
.L_28:
        /*0040*/ 	.word	index@(_ZN7cutlass13device_kernelINS_4gemm6kernel13GemmUniversalIN4cute5tupleIJiiiiEEENS1_10collective13CollectiveMmaINS1_35MainloopSm100TmaUmmaWarpSpecializedILi4ELi2ELi4ENS5_IJNS4_1CILi2EEESB_NSA_ILi1EEEEEEEENS5_IJNSA_ILi64EEENSA_ILi128EEENSA_ILi32EEEEEENS_12float_e5m2_tENS5_IJlSC_lEEESJ_SK_NS4_8TiledMMAINS4_8MMA_AtomIJNS4_10MMA_TraitsINS4_19SM100_MMA_F8F6F4_SSEJSJ_SJ_fSF_SG_NS4_17integral_constantINS4_4UMMA5MajorELSR_0EEESS_NSP_INSQ_7ScaleInELST_0EEESU_EEEEEENS4_6LayoutINS5_IJSC_SC_SC_EEENS5_IJNSA_ILi0EEESZ_SZ_EEEEENS5_IJNS4_10UnderscoreES12_S12_EEEEENS4_23SM90_TMA_LOAD_MULTICASTENS4_14ComposedLayoutINS4_7SwizzleILi1ELi4ELi3EEENS4_18smem_ptr_flag_bitsILi8EEENSX_INS5_IJNSA_ILi8EEESH_EEENS5_IJSH_SC_EEEEEEEvNS4_8identityES15_S1F_vS1G_EENS_8epilogue10collective18CollectiveEpilogueINS1I_23Sm100TmaWarpSpecializedILi2ELi2ELi32ELb0ELb0EEEJSI_NS5_IJNSX_ISF_SC_EES1N_EEESJ_SK_SJ_SK_NS1I_6fusion15FusionCallbacksIS1M_NS1P_17LinearCombinationISJ_fSJ_fLNS_15FloatRoundStyleE2EEESI_S1O_JEEENS4_5SM1004TMEM4LOAD26SM100_TMEM_LOAD_16dp32b32xENS4_13SM90_TMA_LOADENS16_INS17_ILi2ELi4ELi3EEES1A_NSX_INS5_IJS1B_SF_EEENS5_IJSF_SC_EEEEEEENS4_39AutoVectorizingCopyWithAssumedAlignmentILi128EEENS4_14SM90_TMA_STOREES24_S26_S26_EEEvvEEEEvNT_6ParamsE)
        /*0044*/ 	.word	0x00000000
.L_29:


//--------------------- .nv.compat                --------------------------
	.section	.nv.compat,"",@"SHT_CUDA_COMPAT_INFO"
	.align	4
        /*0000*/ 	.byte	0x02, 0x09, 0x01, 0x00, 0x02, 0x02, 0x02, 0x00, 0x02, 0x05, 0x05, 0x00, 0x03, 0x07, 0x01, 0x01
        /*0010*/ 	.byte	0x02, 0x03, 0x01, 0x00, 0x02, 0x06, 0x01, 0x00, 0x04, 0x0b, 0x08, 0x00, 0x09, 0x00, 0x00, 0x00
        /*0020*/ 	.byte	0x00, 0x00, 0x00, 0x00


//--------------------- .nv.info._ZN7cutlass13device_kernelINS_4gemm6kernel13GemmUniversalIN4cute5tupleIJiiiiEEENS1_10collective13CollectiveMmaINS1_35MainloopSm100TmaUmmaWarpSpecializedILi4ELi2ELi4ENS5_IJNS4_1CILi2EEESB_NSA_ILi1EEEEEEEENS5_IJNSA_ILi64EEENSA_ILi128EEENSA_ILi32EEEEEENS_12float_e5m2_tENS5_IJlSC_lEEESJ_SK_NS4_8TiledMMAINS4_8MMA_AtomIJNS4_10MMA_TraitsINS4_19SM100_MMA_F8F6F4_SSEJSJ_SJ_fSF_SG_NS4_17integral_constantINS4_4UMMA5MajorELSR_0EEESS_NSP_INSQ_7ScaleInELST_0EEESU_EEEEEENS4_6LayoutINS5_IJSC_SC_SC_EEENS5_IJNSA_ILi0EEESZ_SZ_EEEEENS5_IJNS4_10UnderscoreES12_S12_EEEEENS4_23SM90_TMA_LOAD_MULTICASTENS4_14ComposedLayoutINS4_7SwizzleILi1ELi4ELi3EEENS4_18smem_ptr_flag_bitsILi8EEENSX_INS5_IJNSA_ILi8EEESH_EEENS5_IJSH_SC_EEEEEEEvNS4_8identityES15_S1F_vS1G_EENS_8epilogue10collective18CollectiveEpilogueINS1I_23Sm100TmaWarpSpecializedILi2ELi2ELi32ELb0ELb0EEEJSI_NS5_IJNSX_ISF_SC_EES1N_EEESJ_SK_SJ_SK_NS1I_6fusion15FusionCallbacksIS1M_NS1P_17LinearCombinationISJ_fSJ_fLNS_15FloatRoundStyleE2EEESI_S1O_JEEENS4_5SM1004TMEM4LOAD26SM100_TMEM_LOAD_16dp32b32xENS4_13SM90_TMA_LOADENS16_INS17_ILi2ELi4ELi3EEES1A_NSX_INS5_IJS1B_SF_EEENS5_IJSF_SC_EEEEEEENS4_39AutoVectorizingCopyWithAssumedAlignmentILi128EEENS4_14SM90_TMA_STOREES24_S26_S26_EEEvvEEEEvNT_6ParamsE --------------------------
	.section	.nv.info._ZN7cutlass13device_kernelINS_4gemm6kernel13GemmUniversalIN4cute5tupleIJiiiiEEENS1_10collective13CollectiveMmaINS1_35MainloopSm100TmaUmmaWarpSpecializedILi4ELi2ELi4ENS5_IJNS4_1CILi2EEESB_NSA_ILi1EEEEEEEENS5_IJNSA_ILi64EEENSA_ILi128EEENSA_ILi32EEEEEENS_12float_e5m2_tENS5_IJlSC_lEEESJ_SK_NS4_8TiledMMAINS4_8MMA_AtomIJNS4_10MMA_TraitsINS4_19SM100_MMA_F8F6F4_SSEJSJ_SJ_fSF_SG_NS4_17integral_constantINS4_4UMMA5MajorELSR_0EEESS_NSP_INSQ_7ScaleInELST_0EEESU_EEEEEENS4_6LayoutINS5_IJSC_SC_SC_EEENS5_IJNSA_ILi0EEESZ_SZ_EEEEENS5_IJNS4_10UnderscoreES12_S12_EEEEENS4_23SM90_TMA_LOAD_MULTICASTENS4_14ComposedLayoutINS4_7SwizzleILi1ELi4ELi3EEENS4_18smem_ptr_flag_bitsILi8EEENSX_INS5_IJNSA_ILi8EEESH_EEENS5_IJSH_SC_EEEEEEEvNS4_8identityES15_S1F_vS1G_EENS_8epilogue10collective18CollectiveEpilogueINS1I_23Sm100TmaWarpSpecializedILi2ELi2ELi32ELb0ELb0EEEJSI_NS5_IJNSX_ISF_SC_EES1N_EEESJ_SK_SJ_SK_NS1I_6fusion15FusionCallbacksIS1M_NS1P_17LinearCombinationISJ_fSJ_fLNS_15FloatRoundStyleE2EEESI_S1O_JEEENS4_5SM1004TMEM4LOAD26SM100_TMEM_LOAD_16dp32b32xENS4_13SM90_TMA_LOADENS16_INS17_ILi2ELi4ELi3EEES1A_NSX_INS5_IJS1B_SF_EEENS5_IJSF_SC_EEEEEEENS4_39AutoVectorizingCopyWithAssumedAlignmentILi128EEENS4_14SM90_TMA_STOREES24_S26_S26_EEEvvEEEEvNT_6ParamsE,"",@"SHT_CUDA_INFO"
	.sectionflags	@""
	.align	4


	//----- nvinfo : EIATTR_CUDA_API_VERSION
	.align		4
        /*0000*/ 	.byte	0x04, 0x37
        /*0002*/ 	.short	(.L_31 - .L_30)
.L_30:
        /*0004*/ 	.word	0x00000082


	//----- nvinfo : EIATTR_KPARAM_INFO
	.align		4
.L_31:
        /*0008*/ 	.byte	0x04, 0x17
        /*000a*/ 	.short	(.L_33 - .L_32)
.L_32:
        /*000c*/ 	.word	0x00000000
        /*0010*/ 	.short	0x0000
        /*0012*/ 	.short	0x0000
        /*0014*/ 	.byte	0x00, 0xf0, 0x01, 0x20


	//----- nvinfo : EIATTR_AT_ENTRY_FRAGMENTS
	.align		4
.L_33:
        /*0018*/ 	.byte	0x04, 0x4f
        /*001a*/ 	.short	(.L_35 - .L_34)


	//   ....[0]....
.L_34:
        /*001c*/ 	.word	0x00000006


	//----- nvinfo : EIATTR_RESERVED_SMEM_USED
	.align		4
.L_35:
        /*0020*/ 	.byte	0x01, 0x41
	.zero		2


	//----- nvinfo : EIATTR_SPARSE_MMA_MASK
	.align		4
        /*0024*/ 	.byte	0x03, 0x50
        /*0026*/ 	.short	0x0000


	//----- nvinfo : EIATTR_TCGEN05_1CTA_USED
	.align		4
        /*0028*/ 	.byte	0x01, 0x51
	.zero		2


	//----- nvinfo : EIATTR_MAXREG_COUNT
	.align		4
        /*002c*/ 	.byte	0x03, 0x1b
        /*002e*/ 	.short	0x00ff


	//----- nvinfo : EIATTR_NUM_BARRIERS
	.align		4
        /*0030*/ 	.byte	0x02, 0x4c
        /*0032*/ 	.byte	0x07
	.zero		1


	//----- nvinfo : EIATTR_EXTERNS
	.align		4
        /*0034*/ 	.byte	0x04, 0x0f
        /*0036*/ 	.short	(.L_37 - .L_36)


	//   ....[0]....
	.align		4
.L_36:
        /*0038*/ 	.word	index@(__assertfail)


	//----- nvinfo : EIATTR_MERCURY_ISA_VERSION
	.align		4
.L_37:
        /*003c*/ 	.byte	0x03, 0x5f
        /*003e*/ 	.short	0x0101


	//----- nvinfo : EIATTR_INT_WARP_WIDE_INSTR_OFFSETS
	.align		4
        /*0040*/ 	.byte	0x04, 0x31
        /*0042*/ 	.short	(.L_39 - .L_38)


	//   ....[0]....
.L_38:
        /*0044*/ 	.word	0x00003ca0


	//   ....[1]....
        /*0048*/ 	.word	0x00003cc0


	//   ....[2]....
        /*004c*/ 	.word	0x00003cf0


	//   ....[3]....
        /*0050*/ 	.word	0x00004830


	//   ....[4]....
        /*0054*/ 	.word	0x000048a0


	//   ....[5]....
        /*0058*/ 	.word	0x00004970


	//   ....[6]....
        /*005c*/ 	.word	0x00004a20


	//----- nvinfo : EIATTR_COOP_GROUP_MASK_REGIDS
	.align		4
.L_39:
        /*0060*/ 	.byte	0x04, 0x29
        /*0062*/ 	.short	(.L_41 - .L_40)


	//   ....[0]....
.L_40:
        /*0064*/ 	.word	0xffffffff


	//   ....[1]....
        /*0068*/ 	.word	0xffffffff


	//   ....[2]....
        /*006c*/ 	.word	0xffffffff


	//   ....[3]....
        /*0070*/ 	.word	0xffffffff


	//   ....[4]....
        /*0074*/ 	.word	0xffffffff


	//   ....[5]....
        /*0078*/ 	.word	0xffffffff


	//   ....[6]....
        /*007c*/ 	.word	0xffffffff


	//   ....[7]....
        /*0080*/ 	.word	0xffffffff


	//   ....[8]....
        /*0084*/ 	.word	0xffffffff


	//   ....[9]....
        /*0088*/ 	.word	0xffffffff


	//   ....[10]....
        /*008c*/ 	.word	0xffffffff


	//   ....[11]....
        /*0090*/ 	.word	0xffffffff


	//   ....[12]....
        /*0094*/ 	.word	0xffffffff


	//   ....[13]....
        /*0098*/ 	.word	0xffffffff


	//----- nvinfo : EIATTR_COOP_GROUP_INSTR_OFFSETS
	.align		4
.L_41:
        /*009c*/ 	.byte	0x04, 0x28
        /*009e*/ 	.short	(.L_43 - .L_42)


	//   ....[0]....
.L_42:
        /*00a0*/ 	.word	0x00000080


	//   ....[1]....
        /*00a4*/ 	.word	0x000004f0


	//   ....[2]....
        /*00a8*/ 	.word	0x000006a0


	//   ....[3]....
        /*00ac*/ 	.word	0x00000800


	//   ....[4]....
        /*00b0*/ 	.word	0x00000900


	//   ....[5]....
        /*00b4*/ 	.word	0x00000a70


	//   ....[6]....
        /*00b8*/ 	.word	0x00000c10


	//   ....[7]....
        /*00bc*/ 	.word	0x00000dc0


	//   ....[8]....
        /*00c0*/ 	.word	0x00002110


	//   ....[9]....
        /*00c4*/ 	.word	0x00002fe0


	//   ....[10]....
        /*00c8*/ 	.word	0x000031f0


	//   ....[11]....
        /*00cc*/ 	.word	0x00003220


	//   ....[12]....
        /*00d0*/ 	.word	0x00003b80


	//   ....[13]....
        /*00d4*/ 	.word	0x00003db0


	//----- nvinfo : EIATTR_VRC_CTA_INIT_COUNT
	.align		4
.L_43:
        /*00d8*/ 	.byte	0x02, 0x4a
        /*00da*/ 	.byte	0x80
	.zero		1


	//----- nvinfo : EIATTR_SYSCALL_OFFSETS
	.align		4
        /*00dc*/ 	.byte	0x04, 0x46
        /*00de*/ 	.short	(.L_45 - .L_44)


	//   ....[0]....
.L_44:
        /*00e0*/ 	.word	0x00005630


	//   ....[1]....
        /*00e4*/ 	.word	0x00005770


	//   ....[2]....
        /*00e8*/ 	.word	0x00005fa0


	//   ....[3]....
        /*00ec*/ 	.word	0x00006d30


	//----- nvinfo : EIATTR_MBARRIER_INSTR_OFFSETS
	.align		4
.L_45:
        /*00f0*/ 	.byte	0x04, 0x39
        /*00f2*/ 	.short	(.L_47 - .L_46)


	//   ....[0]....
.L_46:
        /*00f4*/ 	.word	0x00000610
        /*00f8*/ 	.word	0x000000ff
        /*00fc*/ 	.word	0x00000000
        /*0100*/ 	.short	0x0100
        /*0102*/ 	.byte	0x04
	.zero		1


	//   ....[1]....
        /*0104*/ 	.word	0x00000620
        /*0108*/ 	.word	0x000000ff
        /*010c*/ 	.word	0x00000020
        /*0110*/ 	.short	0x0100
        /*0112*/ 	.byte	0x04
	.zero		1


	//   ....[2]....
        /*0114*/ 	.word	0x00000630
        /*0118*/ 	.word	0x000000ff
        /*011c*/ 	.word	0x00000008
        /*0120*/ 	.short	0x0100
        /*0122*/ 	.byte	0x04
	.zero		1


	//   ....[3]....
        /*0124*/ 	.word	0x00000640
        /*0128*/ 	.word	0x000000ff
        /*012c*/ 	.word	0x00000028
        /*0130*/ 	.short	0x0100
        /*0132*/ 	.byte	0x04
	.zero		1


	//   ....[4]....
        /*0134*/ 	.word	0x00000650
        /*0138*/ 	.word	0x000000ff
        /*013c*/ 	.word	0x00000010
        /*0140*/ 	.short	0x0100
        /*0142*/ 	.byte	0x04
	.zero		1


	//   ....[5]....
        /*0144*/ 	.word	0x00000660
        /*0148*/ 	.word	0x000000ff
        /*014c*/ 	.word	0x00000030
        /*0150*/ 	.short	0x0100
        /*0152*/ 	.byte	0x04
	.zero		1


	//   ....[6]....
        /*0154*/ 	.word	0x00000670
        /*0158*/ 	.word	0x000000ff
        /*015c*/ 	.word	0x00000018
        /*0160*/ 	.short	0x0100
        /*0162*/ 	.byte	0x04
	.zero		1


	//   ....[7]....
        /*0164*/ 	.word	0x00000680
        /*0168*/ 	.word	0x000000ff
        /*016c*/ 	.word	0x00000038
        /*0170*/ 	.short	0x0100
        /*0172*/ 	.byte	0x04
	.zero		1


	//   ....[8]....
        /*0174*/ 	.word	0x000007b0
        /*0178*/ 	.word	0x000000ff
        /*017c*/ 	.word	0x00000040
        /*0180*/ 	.short	0x0100
        /*0182*/ 	.byte	0x04
	.zero		1


	//   ....[9]....
        /*0184*/ 	.word	0x000007c0
        /*0188*/ 	.word	0x000000ff
        /*018c*/ 	.word	0x00000050
        /*0190*/ 	.short	0x0100
        /*0192*/ 	.byte	0x04
	.zero		1


	//   ....[10]....
        /*0194*/ 	.word	0x000007d0
        /*0198*/ 	.word	0x000000ff
        /*019c*/ 	.word	0x00000048
        /*01a0*/ 	.short	0x0100
        /*01a2*/ 	.byte	0x04
	.zero		1


	//   ....[11]....
        /*01a4*/ 	.word	0x000007e0
        /*01a8*/ 	.word	0x000000ff
        /*01ac*/ 	.word	0x00000058
        /*01b0*/ 	.short	0x0100
        /*01b2*/ 	.byte	0x04
	.zero		1


	//   ....[12]....
        /*01b4*/ 	.word	0x000008d0
        /*01b8*/ 	.word	0x000000ff
        /*01bc*/ 	.word	0x00000060
        /*01c0*/ 	.short	0x0100
        /*01c2*/ 	.byte	0x06
	.zero		1


	//   ....[13]....
        /*01c4*/ 	.word	0x000008e0
        /*01c8*/ 	.word	0x000000ff
        /*01cc*/ 	.word	0x00000068
        /*01d0*/ 	.short	0x0100
        /*01d2*/ 	.byte	0x06
	.zero		1


	//   ....[14]....
        /*01d4*/ 	.word	0x00000a20
        /*01d8*/ 	.word	0x000000ff
        /*01dc*/ 	.word	0x00000070
        /*01e0*/ 	.short	0x0100
        /*01e2*/ 	.byte	0x06
	.zero		1


	//   ....[15]....
        /*01e4*/ 	.word	0x00000a30
        /*01e8*/ 	.word	0x000000ff
        /*01ec*/ 	.word	0x00000080
        /*01f0*/ 	.short	0x0100
        /*01f2*/ 	.byte	0x06
	.zero		1


	//   ....[16]....
        /*01f4*/ 	.word	0x00000a40
        /*01f8*/ 	.word	0x000000ff
        /*01fc*/ 	.word	0x00000078
        /*0200*/ 	.short	0x0100
        /*0202*/ 	.byte	0x06
	.zero		1


	//   ....[17]....
        /*0204*/ 	.word	0x00000a50
        /*0208*/ 	.word	0x000000ff
        /*020c*/ 	.word	0x00000088
        /*0210*/ 	.short	0x0100
        /*0212*/ 	.byte	0x06
	.zero		1


	//   ....[18]....
        /*0214*/ 	.word	0x00000b80
        /*0218*/ 	.word	0x000000ff
        /*021c*/ 	.word	0x00000090
        /*0220*/ 	.short	0x0100
        /*0222*/ 	.byte	0x04
	.zero		1


	//   ....[19]....
        /*0224*/ 	.word	0x00000b90
        /*0228*/ 	.word	0x000000ff
        /*022c*/ 	.word	0x000000b0
        /*0230*/ 	.short	0x0100
        /*0232*/ 	.byte	0x04
	.zero		1


	//   ....[20]....
        /*0234*/ 	.word	0x00000ba0
        /*0238*/ 	.word	0x000000ff
        /*023c*/ 	.word	0x00000098
        /*0240*/ 	.short	0x0100
        /*0242*/ 	.byte	0x04
	.zero		1


	//   ....[21]....
        /*0244*/ 	.word	0x00000bb0
        /*0248*/ 	.word	0x000000ff
        /*024c*/ 	.word	0x000000b8
        /*0250*/ 	.short	0x0100
        /*0252*/ 	.byte	0x04
	.zero		1


	//   ....[22]....
        /*0254*/ 	.word	0x00000bc0
        /*0258*/ 	.word	0x000000ff
        /*025c*/ 	.word	0x000000a0
        /*0260*/ 	.short	0x0100
        /*0262*/ 	.byte	0x04
	.zero		1


	//   ....[23]....
        /*0264*/ 	.word	0x00000bd0
        /*0268*/ 	.word	0x000000ff
        /*026c*/ 	.word	0x000000c0
        /*0270*/ 	.short	0x0100
        /*0272*/ 	.byte	0x04
	.zero		1


	//   ....[24]....
        /*0274*/ 	.word	0x00000be0
        /*0278*/ 	.word	0x000000ff
        /*027c*/ 	.word	0x000000a8
        /*0280*/ 	.short	0x0100
        /*0282*/ 	.byte	0x04
	.zero		1


	//   ....[25]....
        /*0284*/ 	.word	0x00000bf0
        /*0288*/ 	.word	0x000000ff
        /*028c*/ 	.word	0x000000c8
        /*0290*/ 	.short	0x0100
        /*0292*/ 	.byte	0x04
	.zero		1


	//   ....[26]....
        /*0294*/ 	.word	0x00000ce0
        /*0298*/ 	.word	0x000000ff
        /*029c*/ 	.word	0x000000d0
        /*02a0*/ 	.short	0x0100
        /*02a2*/ 	.byte	0x04
	.zero		1


	//   ....[27]....
        /*02a4*/ 	.word	0x00000cf0
        /*02a8*/ 	.word	0x000000ff
        /*02ac*/ 	.word	0x000000e0
        /*02b0*/ 	.short	0x0100
        /*02b2*/ 	.byte	0x04
	.zero		1


	//   ....[28]....
        /*02b4*/ 	.word	0x00000d00
        /*02b8*/ 	.word	0x000000ff
        /*02bc*/ 	.word	0x000000d8
        /*02c0*/ 	.short	0x0100
        /*02c2*/ 	.byte	0x04
	.zero		1


	//   ....[29]....
        /*02c4*/ 	.word	0x00000d10
        /*02c8*/ 	.word	0x000000ff
        /*02cc*/ 	.word	0x000000e8
        /*02d0*/ 	.short	0x0100
        /*02d2*/ 	.byte	0x04
	.zero		1


	//   ....[30]....
        /*02d4*/ 	.word	0x000019a0
        /*02d8*/ 	.word	0x00000000
        /*02dc*/ 	.word	0x000000e0
        /*02e0*/ 	.short	0x010a
        /*02e2*/ 	.byte	0xff
	.zero		1


	//   ....[31]....
        /*02e4*/ 	.word	0x000019c0
        /*02e8*/ 	.word	0x00000000
        /*02ec*/ 	.word	0x000000d0
        /*02f0*/ 	.short	0x0101
        /*02f2*/ 	.byte	0xff
	.zero		1


	//   ....[32]....
        /*02f4*/ 	.word	0x00001a80
        /*02f8*/ 	.word	0x000000ff
        /*02fc*/ 	.word	0x00000020
        /*0300*/ 	.short	0x010a
        /*0302*/ 	.byte	0x04
	.zero		1


	//   ....[33]....
        /*0304*/ 	.word	0x00001b10
        /*0308*/ 	.word	0x000000ff
        /*030c*/ 	.word	0x00000020
        /*0310*/ 	.short	0x010a
        /*0312*/ 	.byte	0x21
	.zero		1


	//   ....[34]....
        /*0314*/ 	.word	0x00001ca0
        /*0318*/ 	.word	0x000000ff
        /*031c*/ 	.word	0x00000020
        /*0320*/ 	.short	0x010a
        /*0322*/ 	.byte	0x05
	.zero		1


	//   ....[35]....
        /*0324*/ 	.word	0x00001dd0
        /*0328*/ 	.word	0x000000ff
        /*032c*/ 	.word	0x00000068
        /*0330*/ 	.short	0x0101
        /*0332*/ 	.byte	0x15
	.zero		1


	//   ....[36]....
        /*0334*/ 	.word	0x00001df0
        /*0338*/ 	.word	0x000000ff
        /*033c*/ 	.word	0x00000020
        /*0340*/ 	.short	0x010a
        /*0342*/ 	.byte	0x04
	.zero		1


	//   ....[37]....
        /*0344*/ 	.word	0x00001e70
        /*0348*/ 	.word	0x000000ff
        /*034c*/ 	.word	0x00000020
        /*0350*/ 	.short	0x010a
        /*0352*/ 	.byte	0x11
	.zero		1


	//   ....[38]....
        /*0354*/ 	.word	0x00002000
        /*0358*/ 	.word	0x000000ff
        /*035c*/ 	.word	0x00000020
        /*0360*/ 	.short	0x010a
        /*0362*/ 	.byte	0x05
	.zero		1


	//   ....[39]....
        /*0364*/ 	.word	0x00002140
        /*0368*/ 	.word	0x00000003
        /*036c*/ 	.word	0x00000070
        /*0370*/ 	.short	0x010a
        /*0372*/ 	.byte	0xff
	.zero		1


	//   ....[40]....
        /*0374*/ 	.word	0x00002290
        /*0378*/ 	.word	0x00000000
        /*037c*/ 	.word	0x00000000
        /*0380*/ 	.short	0x0101
        /*0382*/ 	.byte	0xff
	.zero		1


	//   ....[41]....
        /*0384*/ 	.word	0x00002830
        /*0388*/ 	.word	0x000000ff
        /*038c*/ 	.word	0x00000000
        /*0390*/ 	.short	0x010a
        /*0392*/ 	.byte	0x04
	.zero		1


	//   ....[42]....
        /*0394*/ 	.word	0x000028c0
        /*0398*/ 	.word	0x000000ff
        /*039c*/ 	.word	0x00000000
        /*03a0*/ 	.short	0x010a
        /*03a2*/ 	.byte	0x05
	.zero		1


	//   ....[43]....
        /*03a4*/ 	.word	0x00002950
        /*03a8*/ 	.word	0x000000ff
        /*03ac*/ 	.word	0x00000000
        /*03b0*/ 	.short	0x010a
        /*03b2*/ 	.byte	0x05
	.zero		1


	//   ....[44]....
        /*03b4*/ 	.word	0x000029f0
        /*03b8*/ 	.word	0x00000000
        /*03bc*/ 	.word	0x00000000
        /*03c0*/ 	.short	0x010a
        /*03c2*/ 	.byte	0xff
	.zero		1


	//   ....[45]....
        /*03c4*/ 	.word	0x00002b30
        /*03c8*/ 	.word	0x00000002
        /*03cc*/ 	.word	0x000000d0
        /*03d0*/ 	.short	0x010a
        /*03d2*/ 	.byte	0xff
	.zero		1


	//   ....[46]....
        /*03d4*/ 	.word	0x00002b90
        /*03d8*/ 	.word	0x00000004
        /*03dc*/ 	.word	0x00000000
        /*03e0*/ 	.short	0x0101
        /*03e2*/ 	.byte	0xff
	.zero		1


	//   ....[47]....
        /*03e4*/ 	.word	0x00002bb0
        /*03e8*/ 	.word	0x000000ff
        /*03ec*/ 	.word	0x00000080
        /*03f0*/ 	.short	0x010a
        /*03f2*/ 	.byte	0x04
	.zero		1


	//   ....[48]....
        /*03f4*/ 	.word	0x00002cd0
        /*03f8*/ 	.word	0x00000002
        /*03fc*/ 	.word	0x00000070
        /*0400*/ 	.short	0x010a
        /*0402*/ 	.byte	0xff
	.zero		1


	//   ....[49]....
        /*0404*/ 	.word	0x00002de0
        /*0408*/ 	.word	0x00000002
        /*040c*/ 	.word	0x00000000
        /*0410*/ 	.short	0x0101
        /*0412*/ 	.byte	0xff
	.zero		1


	//   ....[50]....
        /*0414*/ 	.word	0x00002e70
        /*0418*/ 	.word	0x000000ff
        /*041c*/ 	.word	0x00000080
        /*0420*/ 	.short	0x0106
        /*0422*/ 	.byte	0x04
	.zero		1


	//   ....[51]....
        /*0424*/ 	.word	0x00002e90
        /*0428*/ 	.word	0x000000ff
        /*042c*/ 	.word	0x00000080
        /*0430*/ 	.short	0x010a
        /*0432*/ 	.byte	0x04
	.zero		1


	//   ....[52]....
        /*0434*/ 	.word	0x00002f20
        /*0438*/ 	.word	0x000000ff
        /*043c*/ 	.word	0x00000080
        /*0440*/ 	.short	0x0106
        /*0442*/ 	.byte	0x07
	.zero		1


	//   ....[53]....
        /*0444*/ 	.word	0x00002f60
        /*0448*/ 	.word	0x00000000
        /*044c*/ 	.word	0x00000080
        /*0450*/ 	.short	0x010a
        /*0452*/ 	.byte	0xff
	.zero		1


	//   ....[54]....
        /*0454*/ 	.word	0x00003460
        /*0458*/ 	.word	0x00000000
        /*045c*/ 	.word	0x00000070
        /*0460*/ 	.short	0x010a
        /*0462*/ 	.byte	0xff
	.zero		1


	//   ....[55]....
        /*0464*/ 	.word	0x00003560
        /*0468*/ 	.word	0x00000003
        /*046c*/ 	.word	0x00000000
        /*0470*/ 	.short	0x0101
        /*0472*/ 	.byte	0xff
	.zero		1


	//   ....[56]....
        /*0474*/ 	.word	0x00003570
        /*0478*/ 	.word	0x000000ff
        /*047c*/ 	.word	0x00000000
        /*0480*/ 	.short	0x010a
        /*0482*/ 	.byte	0x04
	.zero		1


	//   ....[57]....
        /*0484*/ 	.word	0x00003590
        /*0488*/ 	.word	0x000000ff
        /*048c*/ 	.word	0x000000b0
        /*0490*/ 	.short	0x010a
        /*0492*/ 	.byte	0x13
	.zero		1


	//   ....[58]....
        /*0494*/ 	.word	0x000036d0
        /*0498*/ 	.word	0x000000ff
        /*049c*/ 	.word	0x00000000
        /*04a0*/ 	.short	0x010a
        /*04a2*/ 	.byte	0x06
	.zero		1


	//   ....[59]....
        /*04a4*/ 	.word	0x000037d0
        /*04a8*/ 	.word	0x000000ff
        /*04ac*/ 	.word	0x00000000
        /*04b0*/ 	.short	0x010a
        /*04b2*/ 	.byte	0x04
	.zero		1


	//   ....[60]....
        /*04b4*/ 	.word	0x000039b0
        /*04b8*/ 	.word	0x000000ff
        /*04bc*/ 	.word	0x00000000
        /*04c0*/ 	.short	0x010a
        /*04c2*/ 	.byte	0x04
	.zero		1


	//   ....[61]....
        /*04c4*/ 	.word	0x00003a40
        /*04c8*/ 	.word	0x000000ff
        /*04cc*/ 	.word	0x00000000
        /*04d0*/ 	.short	0x010a
        /*04d2*/ 	.byte	0x05
	.zero		1


	//   ....[62]....
        /*04d4*/ 	.word	0x00003ad0
        /*04d8*/ 	.word	0x000000ff
        /*04dc*/ 	.word	0x00000000
        /*04e0*/ 	.short	0x010a
        /*04e2*/ 	.byte	0x05
	.zero		1


	//   ....[63]....
        /*04e4*/ 	.word	0x00003b60
        /*04e8*/ 	.word	0x000000ff
        /*04ec*/ 	.word	0x00000000
        /*04f0*/ 	.short	0x010a
        /*04f2*/ 	.byte	0x04
	.zero		1


	//   ....[64]....
        /*04f4*/ 	.word	0x00004030
        /*04f8*/ 	.word	0x0000000c
        /*04fc*/ 	.word	0x00000070
        /*0500*/ 	.short	0x010a
        /*0502*/ 	.byte	0xff
	.zero		1


	//   ....[65]....
        /*0504*/ 	.word	0x000041a0
        /*0508*/ 	.word	0x00000000
        /*050c*/ 	.word	0x00000000
        /*0510*/ 	.short	0x0101
        /*0512*/ 	.byte	0xff
	.zero		1


	//   ....[66]....
        /*0514*/ 	.word	0x00004630
        /*0518*/ 	.word	0x000000ff
        /*051c*/ 	.word	0x00000068
        /*0520*/ 	.short	0x010a
        /*0522*/ 	.byte	0x15
	.zero		1


	//   ....[67]....
        /*0524*/ 	.word	0x000047b0
        /*0528*/ 	.word	0x000000ff
        /*052c*/ 	.word	0x00000050
        /*0530*/ 	.short	0x010a
        /*0532*/ 	.byte	0x15
	.zero		1


	//   ....[68]....
        /*0534*/ 	.word	0x00004920
        /*0538*/ 	.word	0x000000ff
        /*053c*/ 	.word	0x00000040
        /*0540*/ 	.short	0x010b
        /*0542*/ 	.byte	0x15
	.zero		1


	//   ....[69]....
        /*0544*/ 	.word	0x00004930
        /*0548*/ 	.word	0x000000ff
        /*054c*/ 	.word	0x00000000
        /*0550*/ 	.short	0x0101
        /*0552*/ 	.byte	0x22
	.zero		1


	//   ....[70]....
        /*0554*/ 	.word	0x00004940
        /*0558*/ 	.word	0x000000ff
        /*055c*/ 	.word	0x00000058
        /*0560*/ 	.short	0x010a
        /*0562*/ 	.byte	0x15
	.zero		1


	//   ....[71]....
        /*0564*/ 	.word	0x00004b20
        /*0568*/ 	.word	0x000000ff
        /*056c*/ 	.word	0x00000048
        /*0570*/ 	.short	0x010b
        /*0572*/ 	.byte	0x15
	.zero		1


	//   ....[72]....
        /*0574*/ 	.word	0x00004b30
        /*0578*/ 	.word	0x000000ff
        /*057c*/ 	.word	0x00000000
        /*0580*/ 	.short	0x0101
        /*0582*/ 	.byte	0x21
	.zero		1


	//   ....[73]....
        /*0584*/ 	.word	0x00004b60
        /*0588*/ 	.word	0x000000ff
        /*058c*/ 	.word	0x00000050
        /*0590*/ 	.short	0x010a
        /*0592*/ 	.byte	0x15
	.zero		1


	//   ....[74]....
        /*0594*/ 	.word	0x00004ba0
        /*0598*/ 	.word	0x00000000
        /*059c*/ 	.word	0x00000058
        /*05a0*/ 	.short	0x010a
        /*05a2*/ 	.byte	0xff
	.zero		1


	//   ....[75]....
        /*05a4*/ 	.word	0x00004ed0
        /*05a8*/ 	.word	0x00000003
        /*05ac*/ 	.word	0x00000070
        /*05b0*/ 	.short	0x010a
        /*05b2*/ 	.byte	0xff
	.zero		1


	//   ....[76]....
        /*05b4*/ 	.word	0x00005050
        /*05b8*/ 	.word	0x00000000
        /*05bc*/ 	.word	0x00000000
        /*05c0*/ 	.short	0x0101
        /*05c2*/ 	.byte	0xff
	.zero		1


	//   ....[77]....
        /*05c4*/ 	.word	0x00005b90
        /*05c8*/ 	.word	0x00000002
        /*05cc*/ 	.word	0x00000040
        /*05d0*/ 	.short	0x010a
        /*05d2*/ 	.byte	0xff
	.zero		1


	//   ....[78]....
        /*05d4*/ 	.word	0x00005c00
        /*05d8*/ 	.word	0x00000064
        /*05dc*/ 	.word	0x00000090
        /*05e0*/ 	.short	0x010a
        /*05e2*/ 	.byte	0xff
	.zero		1


	//   ....[79]....
        /*05e4*/ 	.word	0x00005cf0
        /*05e8*/ 	.word	0x00000002
        /*05ec*/ 	.word	0x00000040
        /*05f0*/ 	.short	0x010a
        /*05f2*/ 	.byte	0xff
	.zero		1


	//   ....[80]....
        /*05f4*/ 	.word	0x00005e00
        /*05f8*/ 	.word	0x00000000
        /*05fc*/ 	.word	0x00000000
        /*0600*/ 	.short	0x0101
        /*0602*/ 	.byte	0xff
	.zero		1


	//   ....[81]....
        /*0604*/ 	.word	0x00005e80
        /*0608*/ 	.word	0x00000064
        /*060c*/ 	.word	0x00000090
        /*0610*/ 	.short	0x010a
        /*0612*/ 	.byte	0xff
	.zero		1


	//   ....[82]....
        /*0614*/ 	.word	0x000069d0
        /*0618*/ 	.word	0x0000006d
        /*061c*/ 	.word	0x00000040
        /*0620*/ 	.short	0x010a
        /*0622*/ 	.byte	0xff
	.zero		1


	//   ....[83]....
        /*0624*/ 	.word	0x00006aa0
        /*0628*/ 	.word	0x0000006d
        /*062c*/ 	.word	0x00000040
        /*0630*/ 	.short	0x010a
        /*0632*/ 	.byte	0xff
	.zero		1


	//   ....[84]....
        /*0634*/ 	.word	0x00006bb0
        /*0638*/ 	.word	0x00000000
        /*063c*/ 	.word	0x00000000
        /*0640*/ 	.short	0x0101
        /*0642*/ 	.byte	0xff
	.zero		1


	//   ....[85]....
        /*0644*/ 	.word	0x00007040
        /*0648*/ 	.word	0x000000ff
        /*064c*/ 	.word	0x00000000
        /*0650*/ 	.short	0x0101
        /*0652*/ 	.byte	0x04
	.zero		1


	//   ....[86]....
        /*0654*/ 	.word	0x00007850
        /*0658*/ 	.word	0x00000000
        /*065c*/ 	.word	0x000000e0
        /*0660*/ 	.short	0x010a
        /*0662*/ 	.byte	0xff
	.zero		1


	//   ....[87]....
        /*0664*/ 	.word	0x000078b0
        /*0668*/ 	.word	0x00000000
        /*066c*/ 	.word	0x00000020
        /*0670*/ 	.short	0x010a
        /*0672*/ 	.byte	0xff
	.zero		1


	//   ....[88]....
        /*0674*/ 	.word	0x00007910
        /*0678*/ 	.word	0x00000000
        /*067c*/ 	.word	0x00000020
        /*0680*/ 	.short	0x010a
        /*0682*/ 	.byte	0xff
	.zero		1


	//   ....[89]....
        /*0684*/ 	.word	0x00007960
        /*0688*/ 	.word	0x00000003
        /*068c*/ 	.word	0x00000070
        /*0690*/ 	.short	0x010a
        /*0692*/ 	.byte	0xff
	.zero		1


	//   ....[90]....
        /*0694*/ 	.word	0x000079c0
        /*0698*/ 	.word	0x00000000
        /*069c*/ 	.word	0x00000000
        /*06a0*/ 	.short	0x010a
        /*06a2*/ 	.byte	0xff
	.zero		1


	//   ....[91]....
        /*06a4*/ 	.word	0x00007a20
        /*06a8*/ 	.word	0x00000000
        /*06ac*/ 	.word	0x00000000
        /*06b0*/ 	.short	0x010a
        /*06b2*/ 	.byte	0xff
	.zero		1


	//   ....[92]....
        /*06b4*/ 	.word	0x00007a80
        /*06b8*/ 	.word	0x00000000
        /*06bc*/ 	.word	0x00000000
        /*06c0*/ 	.short	0x010a
        /*06c2*/ 	.byte	0xff
	.zero		1


	//   ....[93]....
        /*06c4*/ 	.word	0x00007ad0
        /*06c8*/ 	.word	0x00000002
        /*06cc*/ 	.word	0x000000d0
        /*06d0*/ 	.short	0x010a
        /*06d2*/ 	.byte	0xff
	.zero		1


	//   ....[94]....
        /*06d4*/ 	.word	0x00007b30
        /*06d8*/ 	.word	0x00000002
        /*06dc*/ 	.word	0x00000080
        /*06e0*/ 	.short	0x010a
        /*06e2*/ 	.byte	0xff
	.zero		1


	//   ....[95]....
        /*06e4*/ 	.word	0x00007b80
        /*06e8*/ 	.word	0x00000002
        /*06ec*/ 	.word	0x00000070
        /*06f0*/ 	.short	0x010a
        /*06f2*/ 	.byte	0xff
	.zero		1


	//   ....[96]....
        /*06f4*/ 	.word	0x00007be0
        /*06f8*/ 	.word	0x00000000
        /*06fc*/ 	.word	0x00000080
        /*0700*/ 	.short	0x010a
        /*0702*/ 	.byte	0xff
	.zero		1


	//   ....[97]....
        /*0704*/ 	.word	0x00007c30
        /*0708*/ 	.word	0x00000000
        /*070c*/ 	.word	0x00000070
        /*0710*/ 	.short	0x010a
        /*0712*/ 	.byte	0xff
	.zero		1


	//   ....[98]....
        /*0714*/ 	.word	0x00007c90
        /*0718*/ 	.word	0x00000003
        /*071c*/ 	.word	0x000000b0
        /*0720*/ 	.short	0x010a
        /*0722*/ 	.byte	0xff
	.zero		1


	//   ....[99]....
        /*0724*/ 	.word	0x00007cf0
        /*0728*/ 	.word	0x00000000
        /*072c*/ 	.word	0x00000000
        /*0730*/ 	.short	0x010a
        /*0732*/ 	.byte	0xff
	.zero		1


	//   ....[100]....
        /*0734*/ 	.word	0x00007d50
        /*0738*/ 	.word	0x00000000
        /*073c*/ 	.word	0x00000000
        /*0740*/ 	.short	0x010a
        /*0742*/ 	.byte	0xff
	.zero		1


	//   ....[101]....
        /*0744*/ 	.word	0x00007db0
        /*0748*/ 	.word	0x00000000
        /*074c*/ 	.word	0x00000000
        /*0750*/ 	.short	0x010a
        /*0752*/ 	.byte	0xff
	.zero		1


	//   ....[102]....
        /*0754*/ 	.word	0x00007e10
        /*0758*/ 	.word	0x00000000
        /*075c*/ 	.word	0x00000000
        /*0760*/ 	.short	0x010a
        /*0762*/ 	.byte	0xff
	.zero		1


	//   ....[103]....
        /*0764*/ 	.word	0x00007e70
        /*0768*/ 	.word	0x00000000
        /*076c*/ 	.word	0x00000000
        /*0770*/ 	.short	0x010a
        /*0772*/ 	.byte	0xff
	.zero		1


	//   ....[104]....
        /*0774*/ 	.word	0x00007ec0
        /*0778*/ 	.word	0x0000000c
        /*077c*/ 	.word	0x00000070
        /*0780*/ 	.short	0x010a
        /*0782*/ 	.byte	0xff
	.zero		1


	//   ....[105]....
        /*0784*/ 	.word	0x00007f20
        /*0788*/ 	.word	0x00000000
        /*078c*/ 	.word	0x00000068
        /*0790*/ 	.short	0x010a
        /*0792*/ 	.byte	0xff
	.zero		1


	//   ....[106]....
        /*0794*/ 	.word	0x00007f80
        /*0798*/ 	.word	0x00000000
        /*079c*/ 	.word	0x00000050
        /*07a0*/ 	.short	0x010a
        /*07a2*/ 	.byte	0xff
	.zero		1


	//   ....[107]....
        /*07a4*/ 	.word	0x00007fe0
        /*07a8*/ 	.word	0x00000000
        /*07ac*/ 	.word	0x00000058
        /*07b0*/ 	.short	0x010a
        /*07b2*/ 	.byte	0xff
	.zero		1


	//   ....[108]....
        /*07b4*/ 	.word	0x00008040
        /*07b8*/ 	.word	0x00000000
        /*07bc*/ 	.word	0x00000050
        /*07c0*/ 	.short	0x010a
        /*07c2*/ 	.byte	0xff
	.zero		1


	//   ....[109]....
        /*07c4*/ 	.word	0x00008090
        /*07c8*/ 	.word	0x00000003
        /*07cc*/ 	.word	0x00000070
        /*07d0*/ 	.short	0x010a
        /*07d2*/ 	.byte	0xff
	.zero		1


	//   ....[110]....
        /*07d4*/ 	.word	0x000080e0
        /*07d8*/ 	.word	0x00000002
        /*07dc*/ 	.word	0x00000040
        /*07e0*/ 	.short	0x010a
        /*07e2*/ 	.byte	0xff
	.zero		1


	//   ....[111]....
        /*07e4*/ 	.word	0x00008130
        /*07e8*/ 	.word	0x00000064
        /*07ec*/ 	.word	0x00000090
        /*07f0*/ 	.short	0x010a
        /*07f2*/ 	.byte	0xff
	.zero		1


	//   ....[112]....
        /*07f4*/ 	.word	0x00008180
        /*07f8*/ 	.word	0x0000006d
        /*07fc*/ 	.word	0x00000040
        /*0800*/ 	.short	0x010a
        /*0802*/ 	.byte	0xff
	.zero		1


	//----- nvinfo : EIATTR_NUM_MBARRIERS
	.align		4
.L_47:
        /*0804*/ 	.byte	0x03, 0x38
        /*0806*/ 	.short	0x001e


	//----- nvinfo : EIATTR_EXIT_INSTR_OFFSETS
	.align		4
        /*0808*/ 	.byte	0x04, 0x1c
        /*080a*/ 	.short	(.L_49 - .L_48)


	//   ....[0]....
.L_48:
        /*080c*/ 	.word	0x00002a20


	//   ....[1]....
        /*0810*/ 	.word	0x00002f30


	//   ....[2]....
        /*0814*/ 	.word	0x00002f90


	//   ....[3]....
        /*0818*/ 	.word	0x00003dc0


	//   ....[4]....
        /*081c*/ 	.word	0x00004bd0


	//   ....[5]....
        /*0820*/ 	.word	0x00004c10


	//   ....[6]....
        /*0824*/ 	.word	0x00007840


	//----- nvinfo : EIATTR_MAX_THREADS
	.align		4
.L_49:
        /*0828*/ 	.byte	0x04, 0x05
        /*082a*/ 	.short	(.L_51 - .L_50)
.L_50:
        /*082c*/ 	.word	0x00000100
        /*0830*/ 	.word	0x00000001
        /*0834*/ 	.word	0x00000001


	//----- nvinfo : EIATTR_CRS_STACK_SIZE
	.align		4
.L_51:
        /*0838*/ 	.byte	0x04, 0x1e
        /*083a*/ 	.short	(.L_53 - .L_52)
.L_52:
        /*083c*/ 	.word	0x00000000


	//----- nvinfo : EIATTR_CBANK_PARAM_SIZE
	.align		4
.L_53:
        /*0840*/ 	.byte	0x03, 0x19
        /*0842*/ 	.short	0x0800


	//----- nvinfo : EIATTR_PARAM_CBANK
	.align		4
        /*0844*/ 	.byte	0x04, 0x0a
        /*0846*/ 	.short	(.L_55 - .L_54)
	.align		4
.L_54:
        /*0848*/ 	.word	index@(.nv.constant0._ZN7cutlass13device_kernelINS_4gemm6kernel13GemmUniversalIN4cute5tupleIJiiiiEEENS1_10collective13CollectiveMmaINS1_35MainloopSm100TmaUmmaWarpSpecializedILi4ELi2ELi4ENS5_IJNS4_1CILi2EEESB_NSA_ILi1EEEEEEEENS5_IJNSA_ILi64EEENSA_ILi128EEENSA_ILi32EEEEEENS_12float_e5m2_tENS5_IJlSC_lEEESJ_SK_NS4_8TiledMMAINS4_8MMA_AtomIJNS4_10MMA_TraitsINS4_19SM100_MMA_F8F6F4_SSEJSJ_SJ_fSF_SG_NS4_17integral_constantINS4_4UMMA5MajorELSR_0EEESS_NSP_INSQ_7ScaleInELST_0EEESU_EEEEEENS4_6LayoutINS5_IJSC_SC_SC_EEENS5_IJNSA_ILi0EEESZ_SZ_EEEEENS5_IJNS4_10UnderscoreES12_S12_EEEEENS4_23SM90_TMA_LOAD_MULTICASTENS4_14ComposedLayoutINS4_7SwizzleILi1ELi4ELi3EEENS4_18smem_ptr_flag_bitsILi8EEENSX_INS5_IJNSA_ILi8EEESH_EEENS5_IJSH_SC_EEEEEEEvNS4_8identityES15_S1F_vS1G_EENS_8epilogue10collective18CollectiveEpilogueINS1I_23Sm100TmaWarpSpecializedILi2ELi2ELi32ELb0ELb0EEEJSI_NS5_IJNSX_ISF_SC_EES1N_EEESJ_SK_SJ_SK_NS1I_6fusion15FusionCallbacksIS1M_NS1P_17LinearCombinationISJ_fSJ_fLNS_15FloatRoundStyleE2EEESI_S1O_JEEENS4_5SM1004TMEM4LOAD26SM100_TMEM_LOAD_16dp32b32xENS4_13SM90_TMA_LOADENS16_INS17_ILi2ELi4ELi3EEES1A_NSX_INS5_IJS1B_SF_EEENS5_IJSF_SC_EEEEEEENS4_39AutoVectorizingCopyWithAssumedAlignmentILi128EEENS4_14SM90_TMA_STOREES24_S26_S26_EEEvvEEEEvNT_6ParamsE)
        /*084c*/ 	.short	0x0380
        /*084e*/ 	.short	0x0800


	//----- nvinfo : EIATTR_SW_WAR
	.align		4
.L_55:
        /*0850*/ 	.byte	0x04, 0x36
        /*0852*/ 	.short	(.L_57 - .L_56)
.L_56:
        /*0854*/ 	.word	0x00000008
.L_57:


//--------------------- .nv.callgraph             --------------------------
	.section	.nv.callgraph,"",@"SHT_CUDA_CALLGRAPH"
	.align	4
	.sectionentsize	8
	.align		4
        /*0000*/ 	.word	0x00000000
	.align		4
        /*0004*/ 	.word	0xffffffff
	.align		4
        /*0008*/ 	.word	index@(_ZN7cutlass13device_kernelINS_4gemm6kernel13GemmUniversalIN4cute5tupleIJiiiiEEENS1_10collective13CollectiveMmaINS1_35MainloopSm100TmaUmmaWarpSpecializedILi4ELi2ELi4ENS5_IJNS4_1CILi2EEESB_NSA_ILi1EEEEEEEENS5_IJNSA_ILi64EEENSA_ILi128EEENSA_ILi32EEEEEENS_12float_e5m2_tENS5_IJlSC_lEEESJ_SK_NS4_8TiledMMAINS4_8MMA_AtomIJNS4_10MMA_TraitsINS4_19SM100_MMA_F8F6F4_SSEJSJ_SJ_fSF_SG_NS4_17integral_constantINS4_4UMMA5MajorELSR_0EEESS_NSP_INSQ_7ScaleInELST_0EEESU_EEEEEENS4_6LayoutINS5_IJSC_SC_SC_EEENS5_IJNSA_ILi0EEESZ_SZ_EEEEENS5_IJNS4_10UnderscoreES12_S12_EEEEENS4_23SM90_TMA_LOAD_MULTICASTENS4_14ComposedLayoutINS4_7SwizzleILi1ELi4ELi3EEENS4_18smem_ptr_flag_bitsILi8EEENSX_INS5_IJNSA_ILi8EEESH_EEENS5_IJSH_SC_EEEEEEEvNS4_8identityES15_S1F_vS1G_EENS_8epilogue10collective18CollectiveEpilogueINS1I_23Sm100TmaWarpSpecializedILi2ELi2ELi32ELb0ELb0EEEJSI_NS5_IJNSX_ISF_SC_EES1N_EEESJ_SK_SJ_SK_NS1I_6fusion15FusionCallbacksIS1M_NS1P_17LinearCombinationISJ_fSJ_fLNS_15FloatRoundStyleE2EEESI_S1O_JEEENS4_5SM1004TMEM4LOAD26SM100_TMEM_LOAD_16dp32b32xENS4_13SM90_TMA_LOADENS16_INS17_ILi2ELi4ELi3EEES1A_NSX_INS5_IJS1B_SF_EEENS5_IJSF_SC_EEEEEEENS4_39AutoVectorizingCopyWithAssumedAlignmentILi128EEENS4_14SM90_TMA_STOREES24_S26_S26_EEEvvEEEEvNT_6ParamsE)
	.align		4
        /*000c*/ 	.word	index@(__assertfail)
	.align		4
        /*0010*/ 	.word	0x00000000
	.align		4
        /*0014*/ 	.word	0xfffffffe
	.align		4
        /*0018*/ 	.word	0x00000000
	.align		4
        /*001c*/ 	.word	0xfffffffd
	.align		4
        /*0020*/ 	.word	0x00000000
	.align		4
        /*0024*/ 	.word	0xfffffffc


//--------------------- .nv.constant4             --------------------------
	.section	.nv.constant4,"a",@progbits
	.align	8
	.align		8
.nv.constant4:
        /*0000*/ 	.dword	__assertfail
	.align		8
        /*0008*/ 	.dword	__unnamed_1
	.align		8
        /*0010*/ 	.dword	__unnamed_2
	.align		8
        /*0018*/ 	.dword	_ZN40_INTERNAL_f7a23446_4_k_cu_370b3cc6_100924cuda3std3__45__cpo5beginE
	.align		8
        /*0020*/ 	.dword	_ZN40_INTERNAL_f7a23446_4_k_cu_370b3cc6_100924cuda3std3__45__cpo3endE
	.align		8
        /*0028*/ 	.dword	_ZN40_INTERNAL_f7a23446_4_k_cu_370b3cc6_100924cuda3std3__45__cpo6cbeginE
	.align		8
        /*0030*/ 	.dword	_ZN40_INTERNAL_f7a23446_4_k_cu_370b3cc6_100924cuda3std3__45__cpo4cendE
	.align		8
        /*0038*/ 	.dword	_ZN40_INTERNAL_f7a23446_4_k_cu_370b3cc6_100924cuda3std3__442_GLOBAL__N__f7a23446_4_k_cu_370b3cc6_100926ignoreE
	.align		8
        /*0040*/ 	.dword	_ZN40_INTERNAL_f7a23446_4_k_cu_370b3cc6_100924cuda3std3__419piecewise_constructE
	.align		8
        /*0048*/ 	.dword	_ZN40_INTERNAL_f7a23446_4_k_cu_370b3cc6_100924cuda3std3__48in_placeE
	.align		8
        /*0050*/ 	.dword	_ZN40_INTERNAL_f7a23446_4_k_cu_370b3cc6_100924cuda3std6ranges3__45__cpo4swapE
	.align		8
        /*0058*/ 	.dword	_ZN40_INTERNAL_f7a23446_4_k_cu_370b3cc6_100924cuda3std6ranges3__45__cpo9iter_moveE
	.align		8
        /*0060*/ 	.dword	_ZN40_INTERNAL_f7a23446_4_k_cu_370b3cc6_100924cute7productE
	.align		8
        /*0068*/ 	.dword	_ZN40_INTERNAL_f7a23446_4_k_cu_370b3cc6_100924cute1_E
	.align		8
        /*0070*/ 	.dword	$str$25
	.align		8
        /*0078*/ 	.dword	$str$26
	.align		8
        /*0080*/ 	.dword	$str$27
	.align		8
        /*0088*/ 	.dword	$str$28


//--------------------- .text._ZN7cutlass13device_kernelINS_4gemm6kernel13GemmUniversalIN4cute5tupleIJiiiiEEENS1_10collective13CollectiveMmaINS1_35MainloopSm100TmaUmmaWarpSpecializedILi4ELi2ELi4ENS5_IJNS4_1CILi2EEESB_NSA_ILi1EEEEEEEENS5_IJNSA_ILi64EEENSA_ILi128EEENSA_ILi32EEEEEENS_12float_e5m2_tENS5_IJlSC_lEEESJ_SK_NS4_8TiledMMAINS4_8MMA_AtomIJNS4_10MMA_TraitsINS4_19SM100_MMA_F8F6F4_SSEJSJ_SJ_fSF_SG_NS4_17integral_constantINS4_4UMMA5MajorELSR_0EEESS_NSP_INSQ_7ScaleInELST_0EEESU_EEEEEENS4_6LayoutINS5_IJSC_SC_SC_EEENS5_IJNSA_ILi0EEESZ_SZ_EEEEENS5_IJNS4_10UnderscoreES12_S12_EEEEENS4_23SM90_TMA_LOAD_MULTICASTENS4_14ComposedLayoutINS4_7SwizzleILi1ELi4ELi3EEENS4_18smem_ptr_flag_bitsILi8EEENSX_INS5_IJNSA_ILi8EEESH_EEENS5_IJSH_SC_EEEEEEEvNS4_8identityES15_S1F_vS1G_EENS_8epilogue10collective18CollectiveEpilogueINS1I_23Sm100TmaWarpSpecializedILi2ELi2ELi32ELb0ELb0EEEJSI_NS5_IJNSX_ISF_SC_EES1N_EEESJ_SK_SJ_SK_NS1I_6fusion15FusionCallbacksIS1M_NS1P_17LinearCombinationISJ_fSJ_fLNS_15FloatRoundStyleE2EEESI_S1O_JEEENS4_5SM1004TMEM4LOAD26SM100_TMEM_LOAD_16dp32b32xENS4_13SM90_TMA_LOADENS16_INS17_ILi2ELi4ELi3EEES1A_NSX_INS5_IJS1B_SF_EEENS5_IJSF_SC_EEEEEEENS4_39AutoVectorizingCopyWithAssumedAlignmentILi128EEENS4_14SM90_TMA_STOREES24_S26_S26_EEEvvEEEEvNT_6ParamsE --------------------------
	.section	.text._ZN7cutlass13device_kernelINS_4gemm6kernel13GemmUniversalIN4cute5tupleIJiiiiEEENS1_10collective13CollectiveMmaINS1_35MainloopSm100TmaUmmaWarpSpecializedILi4ELi2ELi4ENS5_IJNS4_1CILi2EEESB_NSA_ILi1EEEEEEEENS5_IJNSA_ILi64EEENSA_ILi128EEENSA_ILi32EEEEEENS_12float_e5m2_tENS5_IJlSC_lEEESJ_SK_NS4_8TiledMMAINS4_8MMA_AtomIJNS4_10MMA_TraitsINS4_19SM100_MMA_F8F6F4_SSEJSJ_SJ_fSF_SG_NS4_17integral_constantINS4_4UMMA5MajorELSR_0EEESS_NSP_INSQ_7ScaleInELST_0EEESU_EEEEEENS4_6LayoutINS5_IJSC_SC_SC_EEENS5_IJNSA_ILi0EEESZ_SZ_EEEEENS5_IJNS4_10UnderscoreES12_S12_EEEEENS4_23SM90_TMA_LOAD_MULTICASTENS4_14ComposedLayoutINS4_7SwizzleILi1ELi4ELi3EEENS4_18smem_ptr_flag_bitsILi8EEENSX_INS5_IJNSA_ILi8EEESH_EEENS5_IJSH_SC_EEEEEEEvNS4_8identityES15_S1F_vS1G_EENS_8epilogue10collective18CollectiveEpilogueINS1I_23Sm100TmaWarpSpecializedILi2ELi2ELi32ELb0ELb0EEEJSI_NS5_IJNSX_ISF_SC_EES1N_EEESJ_SK_SJ_SK_NS1I_6fusion15FusionCallbacksIS1M_NS1P_17LinearCombinationISJ_fSJ_fLNS_15FloatRoundStyleE2EEESI_S1O_JEEENS4_5SM1004TMEM4LOAD26SM100_TMEM_LOAD_16dp32b32xENS4_13SM90_TMA_LOADENS16_INS17_ILi2ELi4ELi3EEES1A_NSX_INS5_IJS1B_SF_EEENS5_IJSF_SC_EEEEEEENS4_39AutoVectorizingCopyWithAssumedAlignmentILi128EEENS4_14SM90_TMA_STOREES24_S26_S26_EEEvvEEEEvNT_6ParamsE,"ax",@progbits
	.align	128
.text._ZN7cutlass13device_kernelINS_4gemm6kernel13GemmUniversalIN4cute5tupleIJiiiiEEENS1_10collective13CollectiveMmaINS1_35MainloopSm100TmaUmmaWarpSpecializedILi4ELi2ELi4ENS5_IJNS4_1CILi2EEESB_NSA_ILi1EEEEEEEENS5_IJNSA_ILi64EEENSA_ILi128EEENSA_ILi32EEEEEENS_12float_e5m2_tENS5_IJlSC_lEEESJ_SK_NS4_8TiledMMAINS4_8MMA_AtomIJNS4_10MMA_TraitsINS4_19SM100_MMA_F8F6F4_SSEJSJ_SJ_fSF_SG_NS4_17integral_constantINS4_4UMMA5MajorELSR_0EEESS_NSP_INSQ_7ScaleInELST_0EEESU_EEEEEENS4_6LayoutINS5_IJSC_SC_SC_EEENS5_IJNSA_ILi0EEESZ_SZ_EEEEENS5_IJNS4_10UnderscoreES12_S12_EEEEENS4_23SM90_TMA_LOAD_MULTICASTENS4_14ComposedLayoutINS4_7SwizzleILi1ELi4ELi3EEENS4_18smem_ptr_flag_bitsILi8EEENSX_INS5_IJNSA_ILi8EEESH_EEENS5_IJSH_SC_EEEEEEEvNS4_8identityES15_S1F_vS1G_EENS_8epilogue10collective18CollectiveEpilogueINS1I_23Sm100TmaWarpSpecializedILi2ELi2ELi32ELb0ELb0EEEJSI_NS5_IJNSX_ISF_SC_EES1N_EEESJ_SK_SJ_SK_NS1I_6fusion15FusionCallbacksIS1M_NS1P_17LinearCombinationISJ_fSJ_fLNS_15FloatRoundStyleE2EEESI_S1O_JEEENS4_5SM1004TMEM4LOAD26SM100_TMEM_LOAD_16dp32b32xENS4_13SM90_TMA_LOADENS16_INS17_ILi2ELi4ELi3EEES1A_NSX_INS5_IJS1B_SF_EEENS5_IJSF_SC_EEEEEEENS4_39AutoVectorizingCopyWithAssumedAlignmentILi128EEENS4_14SM90_TMA_STOREES24_S26_S26_EEEvvEEEEvNT_6ParamsE:
        .type           _ZN7cutlass13device_kernelINS_4gemm6kernel13GemmUniversalIN4cute5tupleIJiiiiEEENS1_10collective13CollectiveMmaINS1_35MainloopSm100TmaUmmaWarpSpecializedILi4ELi2ELi4ENS5_IJNS4_1CILi2EEESB_NSA_ILi1EEEEEEEENS5_IJNSA_ILi64EEENSA_ILi128EEENSA_ILi32EEEEEENS_12float_e5m2_tENS5_IJlSC_lEEESJ_SK_NS4_8TiledMMAINS4_8MMA_AtomIJNS4_10MMA_TraitsINS4_19SM100_MMA_F8F6F4_SSEJSJ_SJ_fSF_SG_NS4_17integral_constantINS4_4UMMA5MajorELSR_0EEESS_NSP_INSQ_7ScaleInELST_0EEESU_EEEEEENS4_6LayoutINS5_IJSC_SC_SC_EEENS5_IJNSA_ILi0EEESZ_SZ_EEEEENS5_IJNS4_10UnderscoreES12_S12_EEEEENS4_23SM90_TMA_LOAD_MULTICASTENS4_14ComposedLayoutINS4_7SwizzleILi1ELi4ELi3EEENS4_18smem_ptr_flag_bitsILi8EEENSX_INS5_IJNSA_ILi8EEESH_EEENS5_IJSH_SC_EEEEEEEvNS4_8identityES15_S1F_vS1G_EENS_8epilogue10collective18CollectiveEpilogueINS1I_23Sm100TmaWarpSpecializedILi2ELi2ELi32ELb0ELb0EEEJSI_NS5_IJNSX_ISF_SC_EES1N_EEESJ_SK_SJ_SK_NS1I_6fusion15FusionCallbacksIS1M_NS1P_17LinearCombinationISJ_fSJ_fLNS_15FloatRoundStyleE2EEESI_S1O_JEEENS4_5SM1004TMEM4LOAD26SM100_TMEM_LOAD_16dp32b32xENS4_13SM90_TMA_LOADENS16_INS17_ILi2ELi4ELi3EEES1A_NSX_INS5_IJS1B_SF_EEENS5_IJSF_SC_EEEEEEENS4_39AutoVectorizingCopyWithAssumedAlignmentILi128EEENS4_14SM90_TMA_STOREES24_S26_S26_EEEvvEEEEvNT_6ParamsE,@function
        .size           _ZN7cutlass13device_kernelINS_4gemm6kernel13GemmUniversalIN4cute5tupleIJiiiiEEENS1_10collective13CollectiveMmaINS1_35MainloopSm100TmaUmmaWarpSpecializedILi4ELi2ELi4ENS5_IJNS4_1CILi2EEESB_NSA_ILi1EEEEEEEENS5_IJNSA_ILi64EEENSA_ILi128EEENSA_ILi32EEEEEENS_12float_e5m2_tENS5_IJlSC_lEEESJ_SK_NS4_8TiledMMAINS4_8MMA_AtomIJNS4_10MMA_TraitsINS4_19SM100_MMA_F8F6F4_SSEJSJ_SJ_fSF_SG_NS4_17integral_constantINS4_4UMMA5MajorELSR_0EEESS_NSP_INSQ_7ScaleInELST_0EEESU_EEEEEENS4_6LayoutINS5_IJSC_SC_SC_EEENS5_IJNSA_ILi0EEESZ_SZ_EEEEENS5_IJNS4_10UnderscoreES12_S12_EEEEENS4_23SM90_TMA_LOAD_MULTICASTENS4_14ComposedLayoutINS4_7SwizzleILi1ELi4ELi3EEENS4_18smem_ptr_flag_bitsILi8EEENSX_INS5_IJNSA_ILi8EEESH_EEENS5_IJSH_SC_EEEEEEEvNS4_8identityES15_S1F_vS1G_EENS_8epilogue10collective18CollectiveEpilogueINS1I_23Sm100TmaWarpSpecializedILi2ELi2ELi32ELb0ELb0EEEJSI_NS5_IJNSX_ISF_SC_EES1N_EEESJ_SK_SJ_SK_NS1I_6fusion15FusionCallbacksIS1M_NS1P_17LinearCombinationISJ_fSJ_fLNS_15FloatRoundStyleE2EEESI_S1O_JEEENS4_5SM1004TMEM4LOAD26SM100_TMEM_LOAD_16dp32b32xENS4_13SM90_TMA_LOADENS16_INS17_ILi2ELi4ELi3EEES1A_NSX_INS5_IJS1B_SF_EEENS5_IJSF_SC_EEEEEEENS4_39AutoVectorizingCopyWithAssumedAlignmentILi128EEENS4_14SM90_TMA_STOREES24_S26_S26_EEEvvEEEEvNT_6ParamsE,(.L_x_149 - _ZN7cutlass13device_kernelINS_4gemm6kernel13GemmUniversalIN4cute5tupleIJiiiiEEENS1_10collective13CollectiveMmaINS1_35MainloopSm100TmaUmmaWarpSpecializedILi4ELi2ELi4ENS5_IJNS4_1CILi2EEESB_NSA_ILi1EEEEEEEENS5_IJNSA_ILi64EEENSA_ILi128EEENSA_ILi32EEEEEENS_12float_e5m2_tENS5_IJlSC_lEEESJ_SK_NS4_8TiledMMAINS4_8MMA_AtomIJNS4_10MMA_TraitsINS4_19SM100_MMA_F8F6F4_SSEJSJ_SJ_fSF_SG_NS4_17integral_constantINS4_4UMMA5MajorELSR_0EEESS_NSP_INSQ_7ScaleInELST_0EEESU_EEEEEENS4_6LayoutINS5_IJSC_SC_SC_EEENS5_IJNSA_ILi0EEESZ_SZ_EEEEENS5_IJNS4_10UnderscoreES12_S12_EEEEENS4_23SM90_TMA_LOAD_MULTICASTENS4_14ComposedLayoutINS4_7SwizzleILi1ELi4ELi3EEENS4_18smem_ptr_flag_bitsILi8EEENSX_INS5_IJNSA_ILi8EEESH_EEENS5_IJSH_SC_EEEEEEEvNS4_8identityES15_S1F_vS1G_EENS_8epilogue10collective18CollectiveEpilogueINS1I_23Sm100TmaWarpSpecializedILi2ELi2ELi32ELb0ELb0EEEJSI_NS5_IJNSX_ISF_SC_EES1N_EEESJ_SK_SJ_SK_NS1I_6fusion15FusionCallbacksIS1M_NS1P_17LinearCombinationISJ_fSJ_fLNS_15FloatRoundStyleE2EEESI_S1O_JEEENS4_5SM1004TMEM4LOAD26SM100_TMEM_LOAD_16dp32b32xENS4_13SM90_TMA_LOADENS16_INS17_ILi2ELi4ELi3EEES1A_NSX_INS5_IJS1B_SF_EEENS5_IJSF_SC_EEEEEEENS4_39AutoVectorizingCopyWithAssumedAlignmentILi128EEENS4_14SM90_TMA_STOREES24_S26_S26_EEEvvEEEEvNT_6ParamsE)
        .other          _ZN7cutlass13device_kernelINS_4gemm6kernel13GemmUniversalIN4cute5tupleIJiiiiEEENS1_10collective13CollectiveMmaINS1_35MainloopSm100TmaUmmaWarpSpecializedILi4ELi2ELi4ENS5_IJNS4_1CILi2EEESB_NSA_ILi1EEEEEEEENS5_IJNSA_ILi64EEENSA_ILi128EEENSA_ILi32EEEEEENS_12float_e5m2_tENS5_IJlSC_lEEESJ_SK_NS4_8TiledMMAINS4_8MMA_AtomIJNS4_10MMA_TraitsINS4_19SM100_MMA_F8F6F4_SSEJSJ_SJ_fSF_SG_NS4_17integral_constantINS4_4UMMA5MajorELSR_0EEESS_NSP_INSQ_7ScaleInELST_0EEESU_EEEEEENS4_6LayoutINS5_IJSC_SC_SC_EEENS5_IJNSA_ILi0EEESZ_SZ_EEEEENS5_IJNS4_10UnderscoreES12_S12_EEEEENS4_23SM90_TMA_LOAD_MULTICASTENS4_14ComposedLayoutINS4_7SwizzleILi1ELi4ELi3EEENS4_18smem_ptr_flag_bitsILi8EEENSX_INS5_IJNSA_ILi8EEESH_EEENS5_IJSH_SC_EEEEEEEvNS4_8identityES15_S1F_vS1G_EENS_8epilogue10collective18CollectiveEpilogueINS1I_23Sm100TmaWarpSpecializedILi2ELi2ELi32ELb0ELb0EEEJSI_NS5_IJNSX_ISF_SC_EES1N_EEESJ_SK_SJ_SK_NS1I_6fusion15FusionCallbacksIS1M_NS1P_17LinearCombinationISJ_fSJ_fLNS_15FloatRoundStyleE2EEESI_S1O_JEEENS4_5SM1004TMEM4LOAD26SM100_TMEM_LOAD_16dp32b32xENS4_13SM90_TMA_LOADENS16_INS17_ILi2ELi4ELi3EEES1A_NSX_INS5_IJS1B_SF_EEENS5_IJSF_SC_EEEEEEENS4_39AutoVectorizingCopyWithAssumedAlignmentILi128EEENS4_14SM90_TMA_STOREES24_S26_S26_EEEvvEEEEvNT_6ParamsE,@"STO_CUDA_ENTRY STV_DEFAULT"
_ZN7cutlass13device_kernelINS_4gemm6kernel13GemmUniversalIN4cute5tupleIJiiiiEEENS1_10collective13CollectiveMmaINS1_35MainloopSm100TmaUmmaWarpSpecializedILi4ELi2ELi4ENS5_IJNS4_1CILi2EEESB_NSA_ILi1EEEEEEEENS5_IJNSA_ILi64EEENSA_ILi128EEENSA_ILi32EEEEEENS_12float_e5m2_tENS5_IJlSC_lEEESJ_SK_NS4_8TiledMMAINS4_8MMA_AtomIJNS4_10MMA_TraitsINS4_19SM100_MMA_F8F6F4_SSEJSJ_SJ_fSF_SG_NS4_17integral_constantINS4_4UMMA5MajorELSR_0EEESS_NSP_INSQ_7ScaleInELST_0EEESU_EEEEEENS4_6LayoutINS5_IJSC_SC_SC_EEENS5_IJNSA_ILi0EEESZ_SZ_EEEEENS5_IJNS4_10UnderscoreES12_S12_EEEEENS4_23SM90_TMA_LOAD_MULTICASTENS4_14ComposedLayoutINS4_7SwizzleILi1ELi4ELi3EEENS4_18smem_ptr_flag_bitsILi8EEENSX_INS5_IJNSA_ILi8EEESH_EEENS5_IJSH_SC_EEEEEEEvNS4_8identityES15_S1F_vS1G_EENS_8epilogue10collective18CollectiveEpilogueINS1I_23Sm100TmaWarpSpecializedILi2ELi2ELi32ELb0ELb0EEEJSI_NS5_IJNSX_ISF_SC_EES1N_EEESJ_SK_SJ_SK_NS1I_6fusion15FusionCallbacksIS1M_NS1P_17LinearCombinationISJ_fSJ_fLNS_15FloatRoundStyleE2EEESI_S1O_JEEENS4_5SM1004TMEM4LOAD26SM100_TMEM_LOAD_16dp32b32xENS4_13SM90_TMA_LOADENS16_INS17_ILi2ELi4ELi3EEES1A_NSX_INS5_IJS1B_SF_EEENS5_IJSF_SC_EEEEEEENS4_39AutoVectorizingCopyWithAssumedAlignmentILi128EEENS4_14SM90_TMA_STOREES24_S26_S26_EEEvvEEEEvNT_6ParamsE:
[----:B------:R-:W1:Y:S01]  /*0000*/  LDC R1, c[0x0][0x37c] ;  /* 0x0000df00ff017b82 */ /* 0x000e620000000800 */
[----:B------:R-:W2:Y:S01]  /*0010*/  S2R R93, SR_TID.X ;  /* 0x00000000005d7919 */ /* 0x000ea20000002100 */
[----:B------:R-:W3:Y:S01]  /*0020*/  LDCU.64 UR8, c[0x0][0x890] ;  /* 0x00011200ff0877ac */ /* 0x000ee20008000a00 */
[----:B------:R-:W-:Y:S02]  /*0030*/  PRMT R84, RZ, 0x7610, R84 ;  /* 0x00007610ff547816 */ /* 0x000fe40000000054 */
[----:B------:R-:W-:Y:S01]  /*0040*/  ELECT P3, URZ, PT ;  /* 0x0000000000ff782f */ /* 0x000fe20003860000 */
[----:B---3--:R-:W-:-:S04]  /*0050*/  UISETP.NE.U32.AND UP0, UPT, UR8, URZ, UPT ;  /* 0x000000ff0800728c */ /* 0x008fc8000bf05070 */
[----:B------:R-:W-:Y:S01]  /*0060*/  UISETP.NE.AND.EX UP0, UPT, UR9, URZ, UPT, UP0 ;  /* 0x000000ff0900728c */ /* 0x000fe2000bf05300 */
[----:B--2---:R-:W-:-:S05]  /*0070*/  SHF.R.U32.HI R85, RZ, 0x5, R93 ;  /* 0x00000005ff557819 */ /* 0x004fca000001165d */
[----:B------:R-:W2:Y:S02]  /*0080*/  SHFL.IDX PT, R0, R85, RZ, 0x1f ;  /* 0x00001fff55007589 */ /* 0x000ea400000e0000 */
[----:B--2---:R-:W-:Y:S01]  /*0090*/  R2UR UR17, R0 ;  /* 0x00000000001172ca */ /* 0x004fe200000e0000 */
[----:B-1----:R-:W-:-:S14]  /*00a0*/  BRA.U UP0, `(.L_x_0) ;  /* 0x0000000100307547 */ /* 0x002fdc000b800000 */
[----:B------:R-:W1:Y:S02]  /*00b0*/  LDCU.64 UR4, c[0x0][0x888] ;  /* 0x00011100ff0477ac */ /* 0x000e640008000a00 */
[----:B-1----:R-:W-:-:S04]  /*00c0*/  UISETP.NE.U32.AND UP0, UPT, UR4, URZ, UPT ;  /* 0x000000ff0400728c */ /* 0x002fc8000bf05070 */
[----:B------:R-:W-:-:S09]  /*00d0*/  UISETP.NE.AND.EX UP0, UPT, UR5, URZ, UPT, UP0 ;  /* 0x000000ff0500728c */ /* 0x000fd2000bf05300 */
[----:B------:R-:W-:Y:S05]  /*00e0*/  BRA.U !UP0, `(.L_x_1) ;  /* 0x0000000108147547 */ /* 0x000fea000b800000 */
[----:B------:R-:W1:Y:S01]  /*00f0*/  LDC.64 R2, c[0x0][0x888] ;  /* 0x00022200ff027b82 */ /* 0x000e620000000a00 */
[----:B------:R-:W1:Y:S02]  /*0100*/  LDCU.64 UR4, c[0x0][0x358] ;  /* 0x00006b00ff0477ac */ /* 0x000e640008000a00 */
[----:B-1----:R1:W5:Y:S01]  /*0110*/  LDG.E R41, desc[UR4][R2.64] ;  /* 0x0000000402297981 */ /* 0x002362000c1e1900 */
[----:B------:R-:W-:Y:S01]  /*0120*/  HFMA2 R84, -RZ, RZ, 0, 5.9604644775390625e-08 ;  /* 0x00000001ff547431 */ /* 0x000fe200000001ff */
[----:B------:R-:W-:Y:S05]  /*0130*/  BRA `(.L_x_0) ;  /* 0x00000000000c7947 */ /* 0x000fea0003800000 */
.L_x_1:
[----:B------:R-:W1:Y:S01]  /*0140*/  LDCU UR4, c[0x0][0x880] ;  /* 0x00011000ff0477ac */ /* 0x000e620008000800 */
[----:B------:R-:W-:Y:S01]  /*0150*/  HFMA2 R84, -RZ, RZ, 0, 5.9604644775390625e-08 ;  /* 0x00000001ff547431 */ /* 0x000fe200000001ff */
[----:B-1----:R-:W-:-:S07]  /*0160*/  MOV R41, UR4 ;  /* 0x0000000400297c02 */ /* 0x002fce0008000f00 */
.L_x_0:
[----:B------:R-:W2:Y:S02]  /*0170*/  LDCU.64 UR4, c[0x0][0x8b0] ;  /* 0x00011600ff0477ac */ /* 0x000ea40008000a00 */
[----:B--2---:R-:W-:-:S04]  /*0180*/  UISETP.NE.U32.AND UP0, UPT, UR4, URZ, UPT ;  /* 0x000000ff0400728c */ /* 0x004fc8000bf05070 */
[----:B------:R-:W-:-:S09]  /*0190*/  UISETP.NE.AND.EX UP0, UPT, UR5, URZ, UPT, UP0 ;  /* 0x000000ff0500728c */ /* 0x000fd2000bf05300 */
[----:B------:R-:W-:Y:S05]  /*01a0*/  BRA.U UP0, `(.L_x_2) ;  /* 0x0000000100287547 */ /* 0x000fea000b800000 */
[----:B------:R-:W2:Y:S02]  /*01b0*/  LDCU.64 UR4, c[0x0][0x8a8] ;  /* 0x00011500ff0477ac */ /* 0x000ea40008000a00 */
[----:B--2---:R-:W-:-:S04]  /*01c0*/  UISETP.NE.U32.AND UP0, UPT, UR4, URZ, UPT ;  /* 0x000000ff0400728c */ /* 0x004fc8000bf05070 */
[----:B------:R-:W-:-:S09]  /*01d0*/  UISETP.NE.AND.EX UP0, UPT, UR5, URZ, UPT, UP0 ;  /* 0x000000ff0500728c */ /* 0x000fd2000bf05300 */
[----:B------:R-:W-:Y:S05]  /*01e0*/  BRA.U !UP0, `(.L_x_3) ;  /* 0x0000000108107547 */ /* 0x000fea000b800000 */
[----:B------:R-:W2:Y:S01]  /*01f0*/  LDC.64 R38, c[0x0][0x8a8] ;  /* 0x00022a00ff267b82 */ /* 0x000ea20000000a00 */
[----:B------:R-:W2:Y:S02]  /*0200*/  LDCU.64 UR4, c[0x0][0x358] ;  /* 0x00006b00ff0477ac */ /* 0x000ea40008000a00 */
[----:B--2---:R2:W5:Y:S01]  /*0210*/  LDG.E R38, desc[UR4][R38.64] ;  /* 0x0000000426267981 */ /* 0x004562000c1e1900 */
[----:B------:R-:W-:Y:S05]  /*0220*/  BRA `(.L_x_2) ;  /* 0x0000000000087947 */ /* 0x000fea0003800000 */
.L_x_3:
[----:B------:R-:W2:Y:S02]  /*0230*/  LDCU UR4, c[0x0][0x8a0] ;  /* 0x00011400ff0477ac */ /* 0x000ea40008000800 */
[----:B--2---:R-:W-:Y:S02]  /*0240*/  MOV R38, UR4 ;  /* 0x0000000400267c02 */ /* 0x004fe40008000f00 */
.L_x_2:
[----:B------:R-:W-:Y:S01]  /*0250*/  IMAD.U32 R0, RZ, RZ, UR17 ;  /* 0x00000011ff007e24 */ /* 0x000fe2000f8e00ff */
[----:B------:R-:W-:Y:S04]  /*0260*/  BSSY.RECONVERGENT B0, `(.L_x_4) ;  /* 0x000000c000007945 */ /* 0x000fe80003800200 */
[C---:B------:R-:W-:Y:S02]  /*0270*/  ISETP.NE.OR P1, PT, R0.reuse, 0x1, !P3 ;  /* 0x000000010000780c */ /* 0x040fe40005f25670 */
[----:B------:R-:W-:-:S11]  /*0280*/  ISETP.NE.OR P0, PT, R0, 0x3, !P3 ;  /* 0x000000030000780c */ /* 0x000fd60005f05670 */
[----:B------:R-:W-:Y:S05]  /*0290*/  @P1 BRA `(.L_x_5) ;  /* 0x0000000000201947 */ /* 0x000fea0003800000 */
[----:B------:R-:W3:Y:S02]  /*02a0*/  LDCU.64 UR4, c[0x0][0x348] ;  /* 0x00006900ff0477ac */ /* 0x000ee40008000a00 */
[----:B---3--:R-:W-:Y:S02]  /*02b0*/  UIADD3 UR6, UP1, UPT, UR4, 0x80, URZ ;  /* 0x0000008004067890 */ /* 0x008fe4000ff3e0ff */
[----:B------:R-:W-:Y:S02]  /*02c0*/  UIADD3 UR4, UP0, UPT, UR4, 0x180, URZ ;  /* 0x0000018004047890 */ /* 0x000fe4000ff1e0ff */
[----:B------:R-:W-:Y:S02]  /*02d0*/  UIADD3.X UR7, UPT, UPT, URZ, UR5, URZ, UP1, !UPT ;  /* 0x00000005ff077290 */ /* 0x000fe40008ffe4ff */
[----:B------:R-:W-:-:S07]  /*02e0*/  UIADD3.X UR5, UPT, UPT, URZ, UR5, URZ, UP0, !UPT ;  /* 0x00000005ff057290 */ /* 0x000fce00087fe4ff */
[----:B------:R3:W-:Y:S02]  /*02f0*/  UTMACCTL.PF [UR6] ;  /* 0x00000000060079b9 */ /* 0x0007e40008040000 */
[----:B------:R3:W-:Y:S02]  /*0300*/  UTMACCTL.PF [UR4] ;  /* 0x00000000040079b9 */ /* 0x0007e40008040000 */
[----:B---3--:R-:W-:Y:S01]  /*0310*/  NOP ;  /* 0x0000000000007918 */ /* 0x008fe20000000000 */
.L_x_5:
[----:B------:R-:W-:Y:S05]  /*0320*/  BSYNC.RECONVERGENT B0 ;  /* 0x0000000000007941 */ /* 0x000fea0003800200 */
.L_x_4:
[----:B------:R-:W-:Y:S04]  /*0330*/  BSSY.RECONVERGENT B0, `(.L_x_6) ;  /* 0x000000a000007945 */ /* 0x000fe80003800200 */
        /* <DEDUP_REMOVED lines=9> */
.L_x_7:
[----:B------:R-:W-:Y:S05]  /*03d0*/  BSYNC.RECONVERGENT B0 ;  /* 0x0000000000007941 */ /* 0x000fea0003800200 */
.L_x_6:
[----:B------:R-:W3:Y:S01]  /*03e0*/  LDCU.64 UR4, c[0x0][0x888] ;  /* 0x00011100ff0477ac */ /* 0x000ee20008000a00 */
[----:B------:R-:W-:Y:S02]  /*03f0*/  UISETP.EQ.U32.AND UP1, UPT, UR8, URZ, UPT ;  /* 0x000000ff0800728c */ /* 0x000fe4000bf22070 */
[----:B------:R-:W-:Y:S02]  /*0400*/  UPLOP3.LUT UP3, UPT, UPT, UPT, UPT, 0x80, 0x8 ;  /* 0x000000000008789c */ /* 0x000fe40003f6f070 */
[----:B---3--:R-:W-:-:S04]  /*0410*/  UISETP.NE.U32.AND UP0, UPT, UR4, URZ, UPT ;  /* 0x000000ff0400728c */ /* 0x008fc8000bf05070 */
[----:B------:R-:W-:-:S04]  /*0420*/  UISETP.NE.AND.EX UP0, UPT, UR5, URZ, UPT, UP0 ;  /* 0x000000ff0500728c */ /* 0x000fc8000bf05300 */
[----:B------:R-:W-:-:S04]  /*0430*/  UISETP.EQ.OR.EX UP2, UPT, UR9, URZ, !UP0, UP1 ;  /* 0x000000ff0900728c */ /* 0x000fc8000c742710 */
[----:B------:R-:W-:-:S06]  /*0440*/  UP2UR UR4, UPR, URZ, 0x4 ;  /* 0x00000004ff047883 */ /* 0x000fcc0008000000 */
[----:B------:R-:W-:Y:S01]  /*0450*/  MOV R86, UR4 ;  /* 0x0000000400567c02 */ /* 0x000fe20008000f00 */
[----:B------:R-:W-:Y:S06]  /*0460*/  BRA.U !UP2, `(.L_x_8) ;  /* 0x000000010a207547 */ /* 0x000fec000b800000 */
[----:B------:R-:W-:Y:S01]  /*0470*/  UISETP.NE.U32.AND UP1, UPT, UR8, URZ, UPT ;  /* 0x000000ff0800728c */ /* 0x000fe2000bf25070 */
[----:B-----5:R-:W-:Y:S01]  /*0480*/  FSETP.NEU.AND P0, PT, R41, RZ, PT ;  /* 0x000000ff2900720b */ /* 0x020fe20003f0d000 */
[----:B------:R-:W-:Y:S02]  /*0490*/  USEL UR4, URZ, 0xffffffff, UP0 ;  /* 0xffffffffff047887 */ /* 0x000fe40008000000 */
[----:B------:R-:W-:-:S10]  /*04a0*/  UISETP.NE.AND.EX UP1, UPT, UR9, URZ, UPT, UP1 ;  /* 0x000000ff0900728c */ /* 0x000fd4000bf25310 */
[----:B------:R-:W-:Y:S01]  /*04b0*/  VOTEU.ANY UP0, P0 ;  /* 0x0000000000ff7886 */ /* 0x000fe20000000100 */
[----:B------:R-:W-:-:S04]  /*04c0*/  @!UP1 USEL UR4, URZ, 0xffffffff, UP0 ;  /* 0xffffffffff049887 */ /* 0x000fc80008000000 */
[----:B------:R-:W-:-:S04]  /*04d0*/  ULOP3.LUT UR4, UR4, 0x1, URZ, 0xc0, !UPT ;  /* 0x0000000104047892 */ /* 0x000fc8000f8ec0ff */
[----:B------:R-:W-:-:S11]  /*04e0*/  UISETP.NE.U32.AND UP3, UPT, UR4, 0x1, UPT ;  /* 0x000000010400788c */ /* 0x000fd6000bf65070 */
.L_x_8:
[----:B-1----:R-:W1:Y:S01]  /*04f0*/  SHFL.IDX PT, R2, R85, RZ, 0x1f ;  /* 0x00001fff55027589 */ /* 0x002e6200000e0000 */
[----:B------:R-:W-:-:S04]  /*0500*/  UISETP.NE.AND UP0, UPT, UR17, 0x2, UPT ;  /* 0x000000021100788c */ /* 0x000fc8000bf05270 */
[----:B------:R-:W-:Y:S01]  /*0510*/  USEL UR38, URZ, 0x1, UP0 ;  /* 0x00000001ff267887 */ /* 0x000fe20008000000 */
[----:B-1----:R-:W-:-:S13]  /*0520*/  ISETP.NE.AND P0, PT, R2, RZ, PT ;  /* 0x000000ff0200720c */ /* 0x002fda0003f05270 */
[----:B------:R-:W-:Y:S05]  /*0530*/  @P0 BRA `(.L_x_9) ;  /* 0x0000000000580947 */ /* 0x000fea0003800000 */
[----:B------:R-:W1:Y:S01]  /*0540*/  S2UR UR4, SR_CgaCtaId ;  /* 0x00000000000479c3 */ /* 0x000e620000008800 */
[----:B------:R-:W-:Y:S01]  /*0550*/  UMOV UR5, 0x400 ;  /* 0x0000040000057882 */ /* 0x000fe20000000000 */
[----:B------:R-:W-:Y:S01]  /*0560*/  UMOV UR8, 0x1 ;  /* 0x0000000100087882 */ /* 0x000fe20000000000 */
[----:B------:R-:W-:Y:S01]  /*0570*/  UMOV UR6, 0x3 ;  /* 0x0000000300067882 */ /* 0x000fe20000000000 */
[----:B------:R-:W-:-:S04]  /*0580*/  UIADD3 UR8, UPT, UPT, -UR8, 0x100000, URZ ;  /* 0x0010000008087890 */ /* 0x000fc8000fffe1ff */
[----:B------:R-:W-:Y:S02]  /*0590*/  USHF.L.U32 UR9, UR8, 0xb, URZ ;  /* 0x0000000b08097899 */ /* 0x000fe400080006ff */
[----:B------:R-:W-:Y:S02]  /*05a0*/  USHF.L.U32 UR8, UR8, 0x1, URZ ;  /* 0x0000000108087899 */ /* 0x000fe400080006ff */
[----:B------:R-:W-:-:S04]  /*05b0*/  UIADD3 UR6, UPT, UPT, -UR6, 0x100000, URZ ;  /* 0x0010000006067890 */ /* 0x000fc8000fffe1ff */
[----:B------:R-:W-:Y:S02]  /*05c0*/  USHF.L.U32 UR7, UR6, 0xb, URZ ;  /* 0x0000000b06077899 */ /* 0x000fe400080006ff */
[----:B------:R-:W-:Y:S01]  /*05d0*/  USHF.L.U32 UR6, UR6, 0x1, URZ ;  /* 0x0000000106067899 */ /* 0x000fe200080006ff */
[----:B------:R-:W-:Y:S01]  /*05e0*/  ELECT P0, URZ, PT ;  /* 0x0000000000ff782f */ /* 0x000fe20003800000 */
[----:B-1----:R-:W-:Y:S01]  /*05f0*/  ULEA UR4, UR4, UR5, 0x18 ;  /* 0x0000000504047291 */ /* 0x002fe2000f8ec0ff */
[----:B------:R-:W1:Y:S11]  /*0600*/  FENCE.VIEW.ASYNC.S ;  /* 0x00000000000073c6 */ /* 0x000e760000000000 */
[----:B-1----:R1:W3:Y:S01]  /*0610*/  SYNCS.EXCH.64 URZ, [UR4], UR8 ;  /* 0x0000000804ff75b2 */ /* 0x0022e20008000100 */
[----:B------:R1:W4:Y:S01]  /*0620*/  SYNCS.EXCH.64 URZ, [UR4+0x20], UR6 ;  /* 0x0000200604ff75b2 */ /* 0x0003220008000100 */
[----:B------:R1:W1:Y:S01]  /*0630*/  SYNCS.EXCH.64 URZ, [UR4+0x8], UR8 ;  /* 0x0000080804ff75b2 */ /* 0x0002620008000100 */
[----:B------:R1:W1:Y:S01]  /*0640*/  SYNCS.EXCH.64 URZ, [UR4+0x28], UR6 ;  /* 0x0000280604ff75b2 */ /* 0x0002620008000100 */
[----:B------:R1:W1:Y:S01]  /*0650*/  SYNCS.EXCH.64 URZ, [UR4+0x10], UR8 ;  /* 0x0000100804ff75b2 */ /* 0x0002620008000100 */
[----:B------:R1:W1:Y:S01]  /*0660*/  SYNCS.EXCH.64 URZ, [UR4+0x30], UR6 ;  /* 0x0000300604ff75b2 */ /* 0x0002620008000100 */
[----:B------:R1:W1:Y:S01]  /*0670*/  SYNCS.EXCH.64 URZ, [UR4+0x18], UR8 ;  /* 0x0000180804ff75b2 */ /* 0x0002620008000100 */
[----:B------:R1:W1:Y:S01]  /*0680*/  SYNCS.EXCH.64 URZ, [UR4+0x38], UR6 ;  /* 0x0000380604ff75b2 */ /* 0x0002620008000100 */
[----:B------:R-:W-:Y:S01]  /*0690*/  NOP ;  /* 0x0000000000007918 */ /* 0x000fe20000000000 */
.L_x_9:
[----:B------:R-:W2:Y:S01]  /*06a0*/  SHFL.IDX PT, R2, R85, RZ, 0x1f ;  /* 0x00001fff55027589 */ /* 0x000ea200000e0000 */
[----:B------:R-:W-:Y:S01]  /*06b0*/  NOP ;  /* 0x0000000000007918 */ /* 0x000fe20000000000 */
[----:B--2---:R-:W-:-:S13]  /*06c0*/  ISETP.NE.AND P0, PT, R2, 0x1, PT ;  /* 0x000000010200780c */ /* 0x004fda0003f05270 */
[----:B------:R-:W-:Y:S05]  /*06d0*/  @P0 BRA `(.L_x_10) ;  /* 0x0000000000480947 */ /* 0x000fea0003800000 */
[----:B-1----:R-:W1:Y:S01]  /*06e0*/  S2UR UR4, SR_CgaCtaId ;  /* 0x00000000000479c3 */ /* 0x002e620000008800 */
        /* <DEDUP_REMOVED lines=12> */
[----:B-1----:R2:W1:Y:S01]  /*07b0*/  SYNCS.EXCH.64 URZ, [UR4+0x40], UR8 ;  /* 0x0000400804ff75b2 */ /* 0x0024620008000100 */
[----:B------:R2:W1:Y:S01]  /*07c0*/  SYNCS.EXCH.64 URZ, [UR4+0x50], UR6 ;  /* 0x0000500604ff75b2 */ /* 0x0004620008000100 */
[----:B------:R2:W1:Y:S01]  /*07d0*/  SYNCS.EXCH.64 URZ, [UR4+0x48], UR8 ;  /* 0x0000480804ff75b2 */ /* 0x0004620008000100 */
[----:B------:R2:W1:Y:S02]  /*07e0*/  SYNCS.EXCH.64 URZ, [UR4+0x58], UR6 ;  /* 0x0000580604ff75b2 */ /* 0x0004640008000100 */
[----:B--2---:R-:W-:Y:S01]  /*07f0*/  NOP ;  /* 0x0000000000007918 */ /* 0x004fe20000000000 */
.L_x_10:
[----:B------:R-:W2:Y:S01]  /*0800*/  SHFL.IDX PT, R2, R85, RZ, 0x1f ;  /* 0x00001fff55027589 */ /* 0x000ea200000e0000 */
[----:B------:R-:W-:Y:S01]  /*0810*/  NOP ;  /* 0x0000000000007918 */ /* 0x000fe20000000000 */
[----:B--2---:R-:W-:-:S13]  /*0820*/  ISETP.NE.AND P0, PT, R2, 0x3, PT ;  /* 0x000000030200780c */ /* 0x004fda0003f05270 */
[----:B------:R-:W-:Y:S05]  /*0830*/  @P0 BRA `(.L_x_11) ;  /* 0x0000000000300947 */ /* 0x000fea0003800000 */
[----:B-1----:R-:W1:Y:S01]  /*0840*/  S2UR UR6, SR_CgaCtaId ;  /* 0x00000000000679c3 */ /* 0x002e620000008800 */
[----:B------:R-:W-:Y:S01]  /*0850*/  UMOV UR4, 0x400 ;  /* 0x0000040000047882 */ /* 0x000fe20000000000 */
[----:B------:R-:W-:Y:S01]  /*0860*/  UMOV UR5, 0x20 ;  /* 0x0000002000057882 */ /* 0x000fe20000000000 */
[----:B------:R-:W-:Y:S01]  /*0870*/  ELECT P0, URZ, PT ;  /* 0x0000000000ff782f */ /* 0x000fe20003800000 */
[----:B-1----:R-:W-:Y:S02]  /*0880*/  ULEA UR6, UR6, UR4, 0x18 ;  /* 0x0000000406067291 */ /* 0x002fe4000f8ec0ff */
[----:B------:R-:W-:-:S04]  /*0890*/  UIADD3 UR4, UPT, UPT, -UR5, 0x100000, URZ ;  /* 0x0010000005047890 */ /* 0x000fc8000fffe1ff */
[----:B------:R-:W-:Y:S02]  /*08a0*/  USHF.L.U32 UR5, UR4, 0xb, URZ ;  /* 0x0000000b04057899 */ /* 0x000fe400080006ff */
[----:B------:R-:W-:Y:S01]  /*08b0*/  USHF.L.U32 UR4, UR4, 0x1, URZ ;  /* 0x0000000104047899 */ /* 0x000fe200080006ff */
[----:B------:R-:W1:Y:S11]  /*08c0*/  FENCE.VIEW.ASYNC.S ;  /* 0x00000000000073c6 */ /* 0x000e760000000000 */
[----:B-1----:R2:W1:Y:S01]  /*08d0*/  SYNCS.EXCH.64 URZ, [UR6+0x60], UR4 ;  /* 0x0000600406ff75b2 */ /* 0x0024620008000100 */
[----:B------:R2:W1:Y:S02]  /*08e0*/  SYNCS.EXCH.64 URZ, [UR6+0x68], UR4 ;  /* 0x0000680406ff75b2 */ /* 0x0004640008000100 */
[----:B--2---:R-:W-:Y:S01]  /*08f0*/  NOP ;  /* 0x0000000000007918 */ /* 0x004fe20000000000 */
.L_x_11:
[----:B------:R-:W2:Y:S01]  /*0900*/  SHFL.IDX PT, R2, R85, RZ, 0x1f ;  /* 0x00001fff55027589 */ /* 0x000ea200000e0000 */
[----:B------:R-:W-:Y:S01]  /*0910*/  NOP ;  /* 0x0000000000007918 */ /* 0x000fe20000000000 */
[----:B--2---:R-:W-:-:S13]  /*0920*/  ISETP.NE.AND P0, PT, R2, 0x4, PT ;  /* 0x000000040200780c */ /* 0x004fda0003f05270 */
[----:B------:R-:W-:Y:S05]  /*0930*/  @P0 BRA `(.L_x_12) ;  /* 0x00000000004c0947 */ /* 0x000fea0003800000 */
[----:B-1----:R-:W1:Y:S01]  /*0940*/  S2UR UR6, SR_CgaCtaId ;  /* 0x00000000000679c3 */ /* 0x002e620000008800 */
[----:B------:R-:W-:Y:S01]  /*0950*/  UMOV UR4, 0x3a0 ;  /* 0x000003a000047882 */ /* 0x000fe20000000000 */
[----:B------:R-:W-:Y:S01]  /*0960*/  UMOV UR5, 0x400 ;  /* 0x0000040000057882 */ /* 0x000fe20000000000 */
[----:B------:R-:W-:Y:S01]  /*0970*/  USEL UR4, UR4, 0x320, UP3 ;  /* 0x0000032004047887 */ /* 0x000fe20009800000 */
[----:B------:R-:W-:Y:S01]  /*0980*/  UMOV UR8, 0x1 ;  /* 0x0000000100087882 */ /* 0x000fe20000000000 */
[----:B------:R-:W-:Y:S01]  /*0990*/  ELECT P0, URZ, PT ;  /* 0x0000000000ff782f */ /* 0x000fe20003800000 */
[----:B------:R-:W-:-:S04]  /*09a0*/  UIADD3 UR8, UPT, UPT, -UR8, 0x100000, URZ ;  /* 0x0010000008087890 */ /* 0x000fc8000fffe1ff */
[----:B------:R-:W-:Y:S02]  /*09b0*/  USHF.L.U32 UR9, UR8, 0xb, URZ ;  /* 0x0000000b08097899 */ /* 0x000fe400080006ff */
[----:B------:R-:W-:Y:S02]  /*09c0*/  USHF.L.U32 UR8, UR8, 0x1, URZ ;  /* 0x0000000108087899 */ /* 0x000fe400080006ff */
[----:B-1----:R-:W-:Y:S02]  /*09d0*/  ULEA UR6, UR6, UR5, 0x18 ;  /* 0x0000000506067291 */ /* 0x002fe4000f8ec0ff */
[----:B------:R-:W-:-:S04]  /*09e0*/  UIADD3 UR4, UPT, UPT, -UR4, 0x100000, URZ ;  /* 0x0010000004047890 */ /* 0x000fc8000fffe1ff */
[----:B------:R-:W-:Y:S02]  /*09f0*/  USHF.L.U32 UR5, UR4, 0xb, URZ ;  /* 0x0000000b04057899 */ /* 0x000fe400080006ff */
[----:B------:R-:W-:Y:S01]  /*0a00*/  USHF.L.U32 UR4, UR4, 0x1, URZ ;  /* 0x0000000104047899 */ /* 0x000fe200080006ff */
[----:B------:R-:W1:Y:S03]  /*0a10*/  FENCE.VIEW.ASYNC.S ;  /* 0x00000000000073c6 */ /* 0x000e660000000000 */
[----:B-1----:R2:W1:Y:S08]  /*0a20*/  SYNCS.EXCH.64 URZ, [UR6+0x70], UR8 ;  /* 0x0000700806ff75b2 */ /* 0x0024700008000100 */
[----:B------:R2:W1:Y:S01]  /*0a30*/  SYNCS.EXCH.64 URZ, [UR6+0x80], UR4 ;  /* 0x0000800406ff75b2 */ /* 0x0004620008000100 */
[----:B------:R2:W1:Y:S01]  /*0a40*/  SYNCS.EXCH.64 URZ, [UR6+0x78], UR8 ;  /* 0x0000780806ff75b2 */ /* 0x0004620008000100 */
[----:B------:R2:W1:Y:S02]  /*0a50*/  SYNCS.EXCH.64 URZ, [UR6+0x88], UR4 ;  /* 0x0000880406ff75b2 */ /* 0x0004640008000100 */
[----:B--2---:R-:W-:Y:S01]  /*0a60*/  NOP ;  /* 0x0000000000007918 */ /* 0x004fe20000000000 */
.L_x_12:
        /* <DEDUP_REMOVED lines=20> */
[----:B------:R2:W1:Y:S01]  /*0bb0*/  SYNCS.EXCH.64 URZ, [UR4+0xb8], UR6 ;  /* 0x0000b80604ff75b2 */ /* 0x0004620008000100 */
[----:B------:R2:W1:Y:S01]  /*0bc0*/  SYNCS.EXCH.64 URZ, [UR4+0xa0], UR8 ;  /* 0x0000a00804ff75b2 */ /* 0x0004620008000100 */
[----:B------:R2:W1:Y:S01]  /*0bd0*/  SYNCS.EXCH.64 URZ, [UR4+0xc0], UR6 ;  /* 0x0000c00604ff75b2 */ /* 0x0004620008000100 */
[----:B------:R2:W1:Y:S01]  /*0be0*/  SYNCS.EXCH.64 URZ, [UR4+0xa8], UR8 ;  /* 0x0000a80804ff75b2 */ /* 0x0004620008000100 */
[----:B------:R2:W1:Y:S02]  /*0bf0*/  SYNCS.EXCH.64 URZ, [UR4+0xc8], UR6 ;  /* 0x0000c80604ff75b2 */ /* 0x0004640008000100 */
[----:B--2---:R-:W-:Y:S01]  /*0c00*/  NOP ;  /* 0x0000000000007918 */ /* 0x004fe20000000000 */
.L_x_13:
[----:B------:R-:W2:Y:S01]  /*0c10*/  SHFL.IDX PT, R2, R85, RZ, 0x1f ;  /* 0x00001fff55027589 */ /* 0x000ea200000e0000 */
[----:B------:R-:W-:Y:S01]  /*0c20*/  NOP ;  /* 0x0000000000007918 */ /* 0x000fe20000000000 */
[----:B--2---:R-:W-:-:S13]  /*0c30*/  ISETP.NE.AND P0, PT, R2, 0x3, PT ;  /* 0x000000030200780c */ /* 0x004fda0003f05270 */
[----:B------:R-:W-:Y:S05]  /*0c40*/  @P0 BRA `(.L_x_14) ;  /* 0x0000000000380947 */ /* 0x000fea0003800000 */
[----:B------:R-:W2:Y:S01]  /*0c50*/  S2UR UR5, SR_CgaCtaId ;  /* 0x00000000000579c3 */ /* 0x000ea20000008800 */
[----:B-1----:R-:W-:Y:S01]  /*0c60*/  UMOV UR4, 0x400 ;  /* 0x0000040000047882 */ /* 0x002fe20000000000 */
[----:B------:R-:W-:Y:S01]  /*0c70*/  UMOV UR6, 0x20 ;  /* 0x0000002000067882 */ /* 0x000fe20000000000 */
[----:B------:R-:W-:Y:S01]  /*0c80*/  ELECT P0, URZ, PT ;  /* 0x0000000000ff782f */ /* 0x000fe20003800000 */
[----:B------:R-:W-:-:S04]  /*0c90*/  UIADD3 UR6, UPT, UPT, -UR6, 0x100000, URZ ;  /* 0x0010000006067890 */ /* 0x000fc8000fffe1ff */
[----:B------:R-:W-:Y:S02]  /*0ca0*/  USHF.L.U32 UR7, UR6, 0xb, URZ ;  /* 0x0000000b06077899 */ /* 0x000fe400080006ff */
[----:B------:R-:W-:Y:S02]  /*0cb0*/  USHF.L.U32 UR6, UR6, 0x1, URZ ;  /* 0x0000000106067899 */ /* 0x000fe400080006ff */
[----:B--2---:R-:W-:Y:S01]  /*0cc0*/  ULEA UR4, UR5, UR4, 0x18 ;  /* 0x0000000405047291 */ /* 0x004fe2000f8ec0ff */
[----:B------:R-:W1:Y:S11]  /*0cd0*/  FENCE.VIEW.ASYNC.S ;  /* 0x00000000000073c6 */ /* 0x000e760000000000 */
[----:B-1----:R2:W1:Y:S01]  /*0ce0*/  SYNCS.EXCH.64 URZ, [UR4+0xd0], UR6 ;  /* 0x0000d00604ff75b2 */ /* 0x0024620008000100 */
[----:B------:R2:W1:Y:S01]  /*0cf0*/  SYNCS.EXCH.64 URZ, [UR4+0xe0], UR6 ;  /* 0x0000e00604ff75b2 */ /* 0x0004620008000100 */
[----:B------:R2:W1:Y:S01]  /*0d00*/  SYNCS.EXCH.64 URZ, [UR4+0xd8], UR6 ;  /* 0x0000d80604ff75b2 */ /* 0x0004620008000100 */
[----:B------:R2:W1:Y:S02]  /*0d10*/  SYNCS.EXCH.64 URZ, [UR4+0xe8], UR6 ;  /* 0x0000e80604ff75b2 */ /* 0x0004640008000100 */
[----:B--2---:R-:W-:Y:S01]  /*0d20*/  NOP ;  /* 0x0000000000007918 */ /* 0x004fe20000000000 */
.L_x_14:
[----:B-1----:R-:W1:Y:S01]  /*0d30*/  LDCU UR4, c[0x0][0x36c] ;  /* 0x00006d80ff0477ac */ /* 0x002e620008000800 */
[----:B------:R-:W-:Y:S01]  /*0d40*/  ISETP.NE.OR P3, PT, R0, 0x2, !P3 ;  /* 0x000000020000780c */ /* 0x000fe20005f65670 */
[----:B------:R-:W-:Y:S01]  /*0d50*/  NOP ;  /* 0x0000000000007918 */ /* 0x000fe20000000000 */
[----:B------:R-:W-:Y:S01]  /*0d60*/  LOP3.LUT R0, R93, 0x1f, RZ, 0xc0, !PT ;  /* 0x0000001f5d007812 */ /* 0x000fe200078ec0ff */
[----:B------:R-:W-:Y:S02]  /*0d70*/  UISETP.NE.AND UP4, UPT, UR17, URZ, UPT ;  /* 0x000000ff1100728c */ /* 0x000fe4000bf85270 */
[----:B-1----:R-:W-:-:S09]  /*0d80*/  UISETP.EQ.U32.AND UP5, UPT, UR4, 0x1, UPT ;  /* 0x000000010400788c */ /* 0x002fd2000bfa2070 */
[----:B------:R-:W-:Y:S05]  /*0d90*/  BRA.U !UP5, `(.L_x_15) ;  /* 0x000000010d087547 */ /* 0x000fea000b800000 */
[----:B---34-:R-:W-:Y:S01]  /*0da0*/  UCGABAR_ARV ;  /* 0x00000000000079c7 */ /* 0x018fe20008000000 */
[----:B------:R-:W-:Y:S05]  /*0db0*/  BRA `(.L_x_16) ;  /* 0x0000000000047947 */ /* 0x000fea0003800000 */
.L_x_15:
[----:B---34-:R-:W-:Y:S01]  /*0dc0*/  NOP ;  /* 0x0000000000007918 */ /* 0x018fe20000000000 */
.L_x_16:
[----:B------:R-:W1:Y:S01]  /*0dd0*/  S2UR UR16, SR_CTAID.X ;  /* 0x00000000001079c3 */ /* 0x000e620000002500 */
[----:B------:R-:W-:-:S05]  /*0de0*/  CS2R.32 R3, SR_CgaSize ;  /* 0x0000000000037805 */ /* 0x000fca0000008a00 */
[----:B------:R-:W-:-:S05]  /*0df0*/  IMAD R3, R3, -0xa0, RZ ;  /* 0xffffff6003037824 */ /* 0x000fca00078e02ff */
[----:B------:R-:W-:-:S14]  /*0e00*/  R2UR UR5, R3 ;  /* 0x00000000030572ca */ /* 0x000fdc00000e0000 */
[----:B------:R-:W2:Y:S01]  /*0e10*/  LDCU UR5, c[0x0][UR5+0x2b0] ;  /* 0x00005600050577ac */ /* 0x000ea20008000800 */
[----:B------:R-:W-:-:S05]  /*0e20*/  CS2R.32 R3, SR_CgaSize ;  /* 0x0000000000037805 */ /* 0x000fca0000008a00 */
[----:B------:R-:W-:-:S05]  /*0e30*/  IMAD R3, R3, -0xa0, RZ ;  /* 0xffffff6003037824 */ /* 0x000fca00078e02ff */
[----:B------:R-:W-:-:S14]  /*0e40*/  R2UR UR4, R3 ;  /* 0x00000000030472ca */ /* 0x000fdc00000e0000 */
[----:B------:R-:W3:Y:S01]  /*0e50*/  LDCU UR4, c[0x0][UR4+0x2b4] ;  /* 0x00005680040477ac */ /* 0x000ee20008000800 */
[----:B------:R-:W4:Y:S01]  /*0e60*/  S2UR UR20, SR_CTAID.Y ;  /* 0x00000000001479c3 */ /* 0x000f220000002600 */
[----:B------:R-:W-:-:S05]  /*0e70*/  CS2R.32 R3, SR_CgaSize ;  /* 0x0000000000037805 */ /* 0x000fca0000008a00 */
[----:B------:R-:W-:-:S05]  /*0e80*/  IMAD R3, R3, -0xa0, RZ ;  /* 0xffffff6003037824 */ /* 0x000fca00078e02ff */
[----:B------:R-:W-:-:S14]  /*0e90*/  R2UR UR59, R3 ;  /* 0x00000000033b72ca */ /* 0x000fdc00000e0000 */
[----:B------:R-:W3:Y:S01]  /*0ea0*/  LDCU UR59, c[0x0][UR59+0x2a0] ;  /* 0x000054003b3b77ac */ /* 0x000ee20008000800 */
[----:B------:R-:W-:-:S05]  /*0eb0*/  CS2R.32 R3, SR_CgaSize ;  /* 0x0000000000037805 */ /* 0x000fca0000008a00 */
[----:B------:R-:W-:-:S05]  /*0ec0*/  IMAD R3, R3, -0xa0, RZ ;  /* 0xffffff6003037824 */ /* 0x000fca00078e02ff */
[----:B------:R-:W-:-:S14]  /*0ed0*/  R2UR UR62, R3 ;  /* 0x00000000033e72ca */ /* 0x000fdc00000e0000 */
[----:B------:R-:W3:Y:S01]  /*0ee0*/  LDCU UR62, c[0x0][UR62+0x2a4] ;  /* 0x000054803e3e77ac */ /* 0x000ee20008000800 */
[----:B------:R-:W3:Y:S01]  /*0ef0*/  S2UR UR7, SR_CgaCtaId ;  /* 0x00000000000779c3 */ /* 0x000ee20000008800 */
[----:B------:R-:W3:Y:S01]  /*0f00*/  LDCU UR21, c[0x0][0xb24] ;  /* 0x00016480ff1577ac */ /* 0x000ee20008000800 */
[----:B------:R-:W3:Y:S01]  /*0f10*/  LDCU UR42, c[0x0][0xb24] ;  /* 0x00016480ff2a77ac */ /* 0x000ee20008000800 */
[----:B-1----:R-:W-:Y:S01]  /*0f20*/  I2FP.F32.U32 R3, UR16 ;  /* 0x0000001000037c45 */ /* 0x002fe20008201000 */
[----:B------:R-:W1:Y:S04]  /*0f30*/  LDCU UR29, c[0x0][0xb30] ;  /* 0x00016600ff1d77ac */ /* 0x000e680008000800 */
[----:B--2---:R-:W-:Y:S01]  /*0f40*/  FMUL R3, R3, UR5 ;  /* 0x0000000503037c20 */ /* 0x004fe20008400000 */
[----:B------:R-:W-:Y:S01]  /*0f50*/  UMOV UR34, 0x5 ;  /* 0x0000000500227882 */ /* 0x000fe20000000000 */
[----:B----4-:R-:W-:-:S04]  /*0f60*/  I2FP.F32.U32 R2, UR20 ;  /* 0x0000001400027c45 */ /* 0x010fc80008201000 */
[----:B------:R-:W2:Y:S01]  /*0f70*/  F2I.U32.TRUNC.NTZ R3, R3 ;  /* 0x0000000300037305 */ /* 0x000ea2000020f000 */
[----:B---3--:R-:W-:Y:S01]  /*0f80*/  FMUL R2, R2, UR4 ;  /* 0x0000000402027c20 */ /* 0x008fe20008400000 */
[----:B------:R-:W-:Y:S02]  /*0f90*/  ULOP3.LUT UR5, UR7, 0x2, URZ, 0xc0, !UPT ;  /* 0x0000000207057892 */ /* 0x000fe4000f8ec0ff */
[----:B------:R-:W-:-:S04]  /*0fa0*/  ULOP3.LUT UR49, UR7, 0x1, URZ, 0xc0, !UPT ;  /* 0x0000000107317892 */ /* 0x000fc8000f8ec0ff */
[----:B------:R-:W3:Y:S01]  /*0fb0*/  F2I.U32.TRUNC.NTZ R2, R2 ;  /* 0x0000000200027305 */ /* 0x000ee2000020f000 */
[----:B------:R-:W-:Y:S02]  /*0fc0*/  UISETP.GT.U32.AND UP0, UPT, UR5, 0xffff, UPT ;  /* 0x0000ffff0500788c */ /* 0x000fe4000bf04070 */
[----:B------:R-:W-:Y:S02]  /*0fd0*/  UISETP.GT.U32.AND UP1, UPT, UR49, 0xffff, UPT ;  /* 0x0000ffff3100788c */ /* 0x000fe4000bf24070 */
[----:B------:R-:W-:Y:S01]  /*0fe0*/  USEL UR26, UR5, 0xffff, !UP0 ;  /* 0x0000ffff051a7887 */ /* 0x000fe2000c000000 */
[----:B--2---:R-:W-:Y:S01]  /*0ff0*/  R2UR UR4, R3 ;  /* 0x00000000030472ca */ /* 0x004fe200000e0000 */
[----:B------:R-:W-:Y:S02]  /*1000*/  USHF.R.U32.HI UR32, URZ, 0x1, UR7 ;  /* 0x00000001ff207899 */ /* 0x000fe40008011607 */
[----:B------:R-:W-:Y:S02]  /*1010*/  USHF.L.U32 UR31, UR7, 0x9, URZ ;  /* 0x00000009071f7899 */ /* 0x000fe400080006ff */
[----:B------:R-:W-:-:S02]  /*1020*/  USHF.L.U32 UR30, UR7, 0xb, URZ ;  /* 0x0000000b071e7899 */ /* 0x000fc400080006ff */
[----:B------:R-:W-:Y:S01]  /*1030*/  USEL UR27, UR49, 0xffff, !UP1 ;  /* 0x0000ffff311b7887 */ /* 0x000fe2000c800000 */
[----:B---3--:R-:W-:Y:S02]  /*1040*/  R2UR UR6, R2 ;  /* 0x00000000020672ca */ /* 0x008fe400000e0000 */
[----:B------:R-:W-:-:S03]  /*1050*/  PRMT R2, RZ, 0x7610, R2 ;  /* 0x00007610ff027816 */ /* 0x000fc60000000002 */
[----:B------:R-:W-:-:S04]  /*1060*/  UIADD3 UR5, UPT, UPT, -UR4, URZ, URZ ;  /* 0x000000ff04057290 */ /* 0x000fc8000fffe1ff */
[----:B------:R-:W-:-:S04]  /*1070*/  UIMAD UR59, UR59, UR5, UR16 ;  /* 0x000000053b3b72a4 */ /* 0x000fc8000f8e0210 */
[----:B------:R-:W-:-:S04]  /*1080*/  UIADD3 UR4, UPT, UPT, -UR6, URZ, URZ ;  /* 0x000000ff06047290 */ /* 0x000fc8000fffe1ff */
[----:B------:R-:W-:Y:S01]  /*1090*/  UIMAD UR62, UR62, UR4, UR20 ;  /* 0x000000043e3e72a4 */ /* 0x000fe2000f8e0214 */
[----:B-1----:R-:W-:Y:S11]  /*10a0*/  BRA.U UP4, `(.L_x_17) ;  /* 0x00000001043c7547 */ /* 0x002ff6000b800000 */
[----:B------:R-:W-:Y:S02]  /*10b0*/  UISETP.NE.AND UP0, UPT, UR62, URZ, UPT ;  /* 0x000000ff3e00728c */ /* 0x000fe4000bf05270 */
[----:B------:R-:W-:Y:S02]  /*10c0*/  UISETP.NE.AND UP1, UPT, UR62, 0x1, UPT ;  /* 0x000000013e00788c */ /* 0x000fe4000bf25270 */
[----:B------:R-:W-:Y:S02]  /*10d0*/  UISETP.NE.AND UP2, UPT, UR59, URZ, UP0 ;  /* 0x000000ff3b00728c */ /* 0x000fe40008745270 */
[----:B------:R-:W-:Y:S02]  /*10e0*/  USEL UR4, URZ, 0x2, UP0 ;  /* 0x00000002ff047887 */ /* 0x000fe40008000000 */
[----:B------:R-:W-:Y:S02]  /*10f0*/  USEL UR8, URZ, 0x1, UP2 ;  /* 0x00000001ff087887 */ /* 0x000fe40009000000 */
[----:B------:R-:W-:-:S02]  /*1100*/  UISETP.NE.AND UP2, UPT, UR59, URZ, UPT ;  /* 0x000000ff3b00728c */ /* 0x000fc4000bf45270 */
[----:B------:R-:W-:Y:S02]  /*1110*/  USEL UR5, URZ, 0x4, UP1 ;  /* 0x00000004ff057887 */ /* 0x000fe40008800000 */
[----:B------:R-:W-:Y:S02]  /*1120*/  UISETP.NE.AND UP0, UPT, UR59, 0x1, UPT ;  /* 0x000000013b00788c */ /* 0x000fe4000bf05270 */
[----:B------:R-:W-:Y:S02]  /*1130*/  USEL UR6, URZ, 0x8, UP1 ;  /* 0x00000008ff067887 */ /* 0x000fe40008800000 */
[----:B------:R-:W-:Y:S02]  /*1140*/  USEL UR7, UR5, 0x4, UP2 ;  /* 0x0000000405077887 */ /* 0x000fe40009000000 */
[----:B------:R-:W-:Y:S02]  /*1150*/  USEL UR4, UR4, 0x2, UP0 ;  /* 0x0000000204047887 */ /* 0x000fe40008000000 */
[----:B------:R-:W-:-:S02]  /*1160*/  USEL UR5, UR6, 0x8, UP0 ;  /* 0x0000000806057887 */ /* 0x000fc40008000000 */
[----:B------:R-:W-:-:S04]  /*1170*/  UIADD3 UR4, UPT, UPT, UR4, UR7, UR8 ;  /* 0x0000000704047290 */ /* 0x000fc8000fffe008 */
[----:B------:R-:W-:-:S06]  /*1180*/  UIADD3 UR4, UPT, UPT, UR4, UR5, URZ ;  /* 0x0000000504047290 */ /* 0x000fcc000fffe0ff */
[----:B------:R-:W-:-:S07]  /*1190*/  MOV R2, UR4 ;  /* 0x0000000400027c02 */ /* 0x000fce0008000f00 */
.L_x_17:
[----:B------:R-:W1:Y:S01]  /*11a0*/  S2UR UR36, SR_CTAID.Z ;  /* 0x00000000002479c3 */ /* 0x000e620000002700 */
[----:B------:R-:W-:Y:S01]  /*11b0*/  UISETP.GE.AND UP0, UPT, UR21, 0x1, UPT ;  /* 0x000000011500788c */ /* 0x000fe2000bf06270 */
[----:B------:R-:W-:-:S08]  /*11c0*/  UMOV UR33, 0x3 ;  /* 0x0000000300217882 */ /* 0x000fd00000000000 */
[----:B------:R-:W-:Y:S05]  /*11d0*/  BRA.U !UP0, `(.L_x_18) ;  /* 0x0000000108d47547 */ /* 0x000fea000b800000 */
[----:B------:R-:W2:Y:S01]  /*11e0*/  LDCU.128 UR12, c[0x0][0xb10] ;  /* 0x00016200ff0c77ac */ /* 0x000ea20008000c00 */
[----:B------:R-:W3:Y:S01]  /*11f0*/  LDCU UR6, c[0x0][0x370] ;  /* 0x00006e00ff0677ac */ /* 0x000ee20008000800 */
[----:B------:R-:W4:Y:S01]  /*1200*/  LDCU UR5, c[0x0][0x374] ;  /* 0x00006e80ff0577ac */ /* 0x000f220008000800 */
[----:B------:R-:W1:Y:S01]  /*1210*/  LDCU UR28, c[0x0][0xb0c] ;  /* 0x00016180ff1c77ac */ /* 0x000e620008000800 */
[----:B------:R-:W1:Y:S01]  /*1220*/  LDCU UR4, c[0x0][0xb20] ;  /* 0x00016400ff0477ac */ /* 0x000e620008000800 */
[----:B------:R-:W1:Y:S01]  /*1230*/  LDCU.64 UR8, c[0x0][0xb28] ;  /* 0x00016500ff0877ac */ /* 0x000e620008000a00 */
[----:B--2---:R-:W-:Y:S02]  /*1240*/  UISETP.NE.AND UP0, UPT, UR14, 0x1, UPT ;  /* 0x000000010e00788c */ /* 0x004fe4000bf05270 */
[----:B----4-:R-:W-:Y:S02]  /*1250*/  UIMAD.WIDE.U32 UR10, UR5, UR15, URZ ;  /* 0x0000000f050a72a5 */ /* 0x010fe4000f8e00ff */
[----:B---3--:R-:W-:-:S02]  /*1260*/  UIMAD.WIDE.U32 UR22, UR6, UR12, URZ ;  /* 0x0000000c061672a5 */ /* 0x008fc4000f8e00ff */
[----:B-1----:R-:W-:Y:S02]  /*1270*/  UISETP.NE.AND UP1, UPT, UR28, 0x1, UPT ;  /* 0x000000011c00788c */ /* 0x002fe4000bf25270 */
[----:B------:R-:W-:Y:S01]  /*1280*/  UISETP.NE.AND UP2, UPT, UR21, 0x1, UPT ;  /* 0x000000011500788c */ /* 0x000fe2000bf45270 */
[----:B------:R-:W-:Y:S02]  /*1290*/  UMOV UR10, UR11 ;  /* 0x0000000b000a7c82 */ /* 0x000fe40008000000 */
[----:B------:R-:W-:Y:S01]  /*12a0*/  UMOV UR22, UR23 ;  /* 0x0000001700167c82 */ /* 0x000fe20008000000 */
[----:B------:R-:W-:Y:S02]  /*12b0*/  @UP0 USHF.R.U32.HI UR5, URZ, UR4, UR10 ;  /* 0x00000004ff050299 */ /* 0x000fe4000801160a */
[----:B------:R-:W-:Y:S02]  /*12c0*/  UIMAD.WIDE.U32 UR24, UR20, UR15, URZ ;  /* 0x0000000f141872a5 */ /* 0x000fe4000f8e00ff */
[----:B------:R-:W-:-:S02]  /*12d0*/  UIMAD.WIDE.U32 UR10, UR5, UR8, URZ ;  /* 0x00000008050a72a5 */ /* 0x000fc4000f8e00ff */
[----:B------:R-:W-:Y:S02]  /*12e0*/  @UP1 USHF.R.U32.HI UR6, URZ, UR13, UR22 ;  /* 0x0000000dff061299 */ /* 0x000fe40008011616 */
[----:B------:R-:W-:Y:S02]  /*12f0*/  UIMAD.WIDE.U32 UR18, UR16, UR12, URZ ;  /* 0x0000000c101272a5 */ /* 0x000fe4000f8e00ff */
[----:B------:R-:W-:Y:S01]  /*1300*/  UIMAD.WIDE.U32 UR22, UR6, UR8, URZ ;  /* 0x00000008061672a5 */ /* 0x000fe2000f8e00ff */
[----:B------:R-:W-:Y:S01]  /*1310*/  UMOV UR24, UR25 ;  /* 0x0000001900187c82 */ /* 0x000fe20008000000 */
[----:B------:R-:W-:Y:S01]  /*1320*/  UMOV UR10, UR11 ;  /* 0x0000000b000a7c82 */ /* 0x000fe20008000000 */
[----:B------:R-:W-:Y:S02]  /*1330*/  USHF.R.U32.HI UR24, URZ, UR4, UR24 ;  /* 0x00000004ff187299 */ /* 0x000fe40008011618 */
[----:B------:R-:W-:Y:S02]  /*1340*/  @UP2 USHF.R.U32.HI UR5, URZ, UR9, UR10 ;  /* 0x00000009ff052299 */ /* 0x000fe4000801160a */
[----:B------:R-:W-:Y:S01]  /*1350*/  UMOV UR7, UR23 ;  /* 0x0000001700077c82 */ /* 0x000fe20008000000 */
[----:B------:R-:W-:Y:S01]  /*1360*/  UMOV UR18, UR19 ;  /* 0x0000001300127c82 */ /* 0x000fe20008000000 */
[----:B------:R-:W-:-:S02]  /*1370*/  @UP2 USHF.R.U32.HI UR6, URZ, UR9, UR7 ;  /* 0x00000009ff062299 */ /* 0x000fc40008011607 */
[----:B------:R-:W-:Y:S02]  /*1380*/  USHF.R.U32.HI UR18, URZ, UR13, UR18 ;  /* 0x0000000dff127299 */ /* 0x000fe40008011612 */
[----:B------:R-:W-:Y:S02]  /*1390*/  USEL UR4, UR20, UR24, !UP0 ;  /* 0x0000001814047287 */ /* 0x000fe4000c000000 */
[----:B------:R-:W-:Y:S02]  /*13a0*/  UIMAD UR7, UR5, UR21, URZ ;  /* 0x00000015050772a4 */ /* 0x000fe4000f8e02ff */
[----:B------:R-:W-:Y:S02]  /*13b0*/  USEL UR5, UR16, UR18, !UP1 ;  /* 0x0000001210057287 */ /* 0x000fe4000c800000 */
[----:B------:R-:W-:Y:S02]  /*13c0*/  UIMAD UR12, UR6, UR21, URZ ;  /* 0x00000015060c72a4 */ /* 0x000fe4000f8e02ff */
[----:B------:R-:W-:-:S02]  /*13d0*/  UISETP.GE.AND UP0, UPT, UR4, UR7, UPT ;  /* 0x000000070400728c */ /* 0x000fc4000bf06270 */
[----:B------:R-:W-:Y:S02]  /*13e0*/  UIMAD.WIDE.U32 UR10, UR4, UR8, URZ ;  /* 0x00000008040a72a5 */ /* 0x000fe4000f8e00ff */
[----:B------:R-:W-:Y:S02]  /*13f0*/  UISETP.GE.OR UP0, UPT, UR5, UR12, UP0 ;  /* 0x0000000c0500728c */ /* 0x000fe40008706670 */
[----:B------:R-:W-:Y:S02]  /*1400*/  UIMAD.WIDE.U32 UR12, UR5, UR8, URZ ;  /* 0x00000008050c72a5 */ /* 0x000fe4000f8e00ff */
[----:B------:R-:W-:Y:S01]  /*1410*/  UIADD3 UR10, UPT, UPT, -UR4, URZ, URZ ;  /* 0x000000ff040a7290 */ /* 0x000fe2000fffe1ff */
[----:B------:R-:W-:Y:S01]  /*1420*/  UMOV UR8, UR11 ;  /* 0x0000000b00087c82 */ /* 0x000fe20008000000 */
[----:B------:R-:W-:Y:S02]  /*1430*/  UIADD3 UR11, UPT, UPT, -UR5, URZ, URZ ;  /* 0x000000ff050b7290 */ /* 0x000fe4000fffe1ff */
[----:B------:R-:W-:-:S03]  /*1440*/  USHF.R.U32.HI UR8, URZ, UR9, UR8 ;  /* 0x00000009ff087299 */ /* 0x000fc60008011608 */
[----:B------:R-:W-:Y:S01]  /*1450*/  @!UP0 UMOV UR7, UR13 ;  /* 0x0000000d00078c82 */ /* 0x000fe20008000000 */
[----:B------:R-:W-:Y:S02]  /*1460*/  UIMAD UR20, UR14, UR10, UR20 ;  /* 0x0000000a0e1472a4 */ /* 0x000fe4000f8e0214 */
[----:B------:R-:W-:Y:S02]  /*1470*/  USEL UR8, UR4, UR8, !UP2 ;  /* 0x0000000804087287 */ /* 0x000fe4000d000000 */
[----:B------:R-:W-:Y:S02]  /*1480*/  @!UP0 USHF.R.U32.HI UR7, URZ, UR9, UR7 ;  /* 0x00000009ff078299 */ /* 0x000fe40008011607 */
[----:B------:R-:W-:Y:S02]  /*1490*/  UIADD3 UR9, UPT, UPT, -UR8, URZ, URZ ;  /* 0x000000ff08097290 */ /* 0x000fe4000fffe1ff */
[----:B------:R-:W-:Y:S02]  /*14a0*/  @!UP0 USEL UR7, UR5, UR7, !UP2 ;  /* 0x0000000705078287 */ /* 0x000fe4000d000000 */
[----:B------:R-:W-:-:S02]  /*14b0*/  UIMAD UR9, UR21, UR9, UR4 ;  /* 0x00000009150972a4 */ /* 0x000fc4000f8e0204 */
[----:B------:R-:W-:Y:S02]  /*14c0*/  @!UP0 UIADD3 UR8, UPT, UPT, UR8, -UR7, URZ ;  /* 0x8000000708088290 */ /* 0x000fe4000fffe0ff */
[----:B------:R-:W-:Y:S02]  /*14d0*/  @!UP0 UIMAD UR6, UR9, UR6, UR7 ;  /* 0x00000006090682a4 */ /* 0x000fe4000f8e0207 */
[----:B------:R-:W-:Y:S02]  /*14e0*/  @!UP0 UIMAD UR4, UR8, UR21, UR5 ;  /* 0x00000015080482a4 */ /* 0x000fe4000f8e0205 */
[----:B------:R-:W-:Y:S02]  /*14f0*/  UIMAD UR16, UR28, UR11, UR16 ;  /* 0x0000000b1c1072a4 */ /* 0x000fe4000f8e0210 */
[----:B------:R-:W-:Y:S01]  /*1500*/  UIMAD UR20, UR4, UR14, UR20 ;  /* 0x0000000e041472a4 */ /* 0x000fe2000f8e0214 */
[----:B------:R-:W-:Y:S02]  /*1510*/  @!UP0 UMOV UR5, UR6 ;  /* 0x0000000600058c82 */ /* 0x000fe40008000000 */
[----:B------:R-:W-:-:S12]  /*1520*/  UIMAD UR16, UR5, UR28, UR16 ;  /* 0x0000001c051072a4 */ /* 0x000fd8000f8e0210 */
.L_x_18:
[----:B------:R-:W-:Y:S02]  /*1530*/  UISETP.NE.AND UP1, UPT, UR29, 0x1, UPT ;  /* 0x000000011d00788c */ /* 0x000fe4000bf25270 */
[----:B------:R-:W-:Y:S02]  /*1540*/  ULOP3.LUT UR27, UR27, 0xffff, URZ, 0xc0, !UPT ;  /* 0x0000ffff1b1b7892 */ /* 0x000fe4000f8ec0ff */
[----:B------:R-:W-:Y:S02]  /*1550*/  ULOP3.LUT UR26, UR26, 0xffff, URZ, 0xc0, !UPT ;  /* 0x0000ffff1a1a7892 */ /* 0x000fe4000f8ec0ff */
[----:B------:R-:W-:Y:S02]  /*1560*/  UISETP.NE.AND UP0, UPT, UR17, 0x2, UPT ;  /* 0x000000021100788c */ /* 0x000fe4000bf05270 */
[----:B------:R-:W-:Y:S02]  /*1570*/  ULOP3.LUT UR31, UR31, 0x400, URZ, 0xc0, !UPT ;  /* 0x000004001f1f7892 */ /* 0x000fe4000f8ec0ff */
[----:B------:R-:W-:-:S02]  /*1580*/  ULOP3.LUT UR30, UR30, 0x800, URZ, 0xc0, !UPT ;  /* 0x000008001e1e7892 */ /* 0x000fc4000f8ec0ff */
[----:B------:R-:W-:Y:S02]  /*1590*/  USHF.L.U32 UR27, UR34, UR27, URZ ;  /* 0x0000001b221b7299 */ /* 0x000fe400080006ff */
[----:B------:R-:W-:Y:S01]  /*15a0*/  USHF.L.U32 UR26, UR33, UR26, URZ ;  /* 0x0000001a211a7299 */ /* 0x000fe200080006ff */
[----:B------:R-:W-:Y:S11]  /*15b0*/  BRA.U UP1, `(.L_x_19) ;  /* 0x0000000101447547 */ /* 0x000ff6000b800000 */
[----:B------:R-:W2:Y:S01]  /*15c0*/  LDCU.128 UR8, c[0x0][0xb10] ;  /* 0x00016200ff0877ac */ /* 0x000ea20008000c00 */
[----:B------:R-:W3:Y:S01]  /*15d0*/  LDCU UR12, c[0x0][0xb0c] ;  /* 0x00016180ff0c77ac */ /* 0x000ee20008000800 */
[----:B------:R-:W4:Y:S01]  /*15e0*/  LDCU UR13, c[0x0][0xb20] ;  /* 0x00016400ff0d77ac */ /* 0x000f220008000800 */
[----:B--2---:R-:W-:Y:S02]  /*15f0*/  UIMAD.WIDE.U32 UR6, UR16, UR8, URZ ;  /* 0x00000008100672a5 */ /* 0x004fe4000f8e00ff */
[----:B------:R-:W-:Y:S02]  /*1600*/  UIMAD.WIDE.U32 UR4, UR20, UR11, URZ ;  /* 0x0000000b140472a5 */ /* 0x000fe4000f8e00ff */
[----:B---3--:R-:W-:Y:S02]  /*1610*/  UISETP.NE.AND UP2, UPT, UR12, 0x1, UPT ;  /* 0x000000010c00788c */ /* 0x008fe4000bf45270 */
[----:B------:R-:W-:Y:S01]  /*1620*/  UISETP.NE.AND UP1, UPT, UR10, 0x1, UPT ;  /* 0x000000010a00788c */ /* 0x000fe2000bf25270 */
[----:B------:R-:W-:-:S02]  /*1630*/  UMOV UR6, UR7 ;  /* 0x0000000700067c82 */ /* 0x000fc40008000000 */
[----:B------:R-:W-:Y:S01]  /*1640*/  UMOV UR4, UR5 ;  /* 0x0000000500047c82 */ /* 0x000fe20008000000 */
[----:B------:R-:W-:Y:S02]  /*1650*/  USHF.R.U32.HI UR6, URZ, UR9, UR6 ;  /* 0x00000009ff067299 */ /* 0x000fe40008011606 */
[----:B----4-:R-:W-:Y:S02]  /*1660*/  USHF.R.U32.HI UR4, URZ, UR13, UR4 ;  /* 0x0000000dff047299 */ /* 0x010fe40008011604 */
[----:B------:R-:W-:Y:S02]  /*1670*/  USEL UR5, UR16, UR6, !UP2 ;  /* 0x0000000610057287 */ /* 0x000fe4000d000000 */
[----:B------:R-:W-:-:S04]  /*1680*/  USEL UR4, UR20, UR4, !UP1 ;  /* 0x0000000414047287 */ /* 0x000fc8000c800000 */
[----:B------:R-:W-:Y:S02]  /*1690*/  UIADD3 UR6, UPT, UPT, UR5, -UR4, URZ ;  /* 0x8000000405067290 */ /* 0x000fe4000fffe0ff */
[----:B------:R-:W-:Y:S02]  /*16a0*/  UIADD3 UR4, UPT, UPT, -UR5, UR4, URZ ;  /* 0x0000000405047290 */ /* 0x000fe4000fffe1ff */
[----:B------:R-:W-:Y:S02]  /*16b0*/  UIMAD UR20, UR6, UR10, UR20 ;  /* 0x0000000a061472a4 */ /* 0x000fe4000f8e0214 */
[----:B------:R-:W-:-:S12]  /*16c0*/  UIMAD UR16, UR4, UR12, UR16 ;  /* 0x0000000c041072a4 */ /* 0x000fd8000f8e0210 */
.L_x_19:
[----:B------:R-:W-:Y:S05]  /*16d0*/  BRA.U !UP5, `(.L_x_20) ;  /* 0x000000010d0c7547 */ /* 0x000fea000b800000 */
[----:B------:R-:W-:Y:S01]  /*16e0*/  UCGABAR_WAIT ;  /* 0x0000000000007dc7 */ /* 0x000fe20008000000 */
[----:B------:R-:W-:Y:S01]  /*16f0*/  CCTL.IVALL ;  /* 0x00000000ff00798f */ /* 0x000fe20002000000 */
[----:B------:R-:W-:Y:S05]  /*1700*/  BRA `(.L_x_21) ;  /* 0x0000000000047947 */ /* 0x000fea0003800000 */
.L_x_20:
[----:B------:R-:W-:Y:S06]  /*1710*/  BAR.SYNC.DEFER_BLOCKING 0x0 ;  /* 0x0000000000007b1d */ /* 0x000fec0000010000 */
.L_x_21:
[----:B------:R-:W-:Y:S05]  /*1720*/  BRA.U UP0, `(.L_x_22) ;  /* 0x0000001100c47547 */ /* 0x000fea000b800000 */
[----:B------:R-:W2:Y:S01]  /*1730*/  LDCU UR7, c[0x0][0x38c] ;  /* 0x00007180ff0777ac */ /* 0x000ea20008000800 */
[----:B------:R-:W3:Y:S01]  /*1740*/  S2UR UR8, SR_CgaCtaId ;  /* 0x00000000000879c3 */ /* 0x000ee20000008800 */
[----:B------:R-:W-:Y:S01]  /*1750*/  PLOP3.LUT P1, PT, PT, PT, UP3, 0x80, 0x8 ;  /* 0x000000000008781c */ /* 0x000fe20003f2f038 */
[----:B------:R-:W-:Y:S01]  /*1760*/  IMAD.MOV.U32 R12, RZ, RZ, 0x1 ;  /* 0x00000001ff0c7424 */ /* 0x000fe200078e00ff */
[----:B------:R-:W-:Y:S01]  /*1770*/  UMOV UR21, 0x400 ;  /* 0x0000040000157882 */ /* 0x000fe20000000000 */
[----:B------:R-:W-:Y:S01]  /*1780*/  UISETP.NE.AND UP1, UPT, UR17, URZ, UPT ;  /* 0x000000ff1100728c */ /* 0x000fe2000bf25270 */
[----:B------:R-:W-:Y:S01]  /*1790*/  ISETP.EQ.OR P2, PT, R0, RZ, P3 ;  /* 0x000000ff0000720c */ /* 0x000fe20001f42670 */
[----:B------:R-:W-:Y:S01]  /*17a0*/  USHF.L.U32 UR5, UR32, 0x5, URZ ;  /* 0x0000000520057899 */ /* 0x000fe200080006ff */
[----:B------:R-:W-:Y:S02]  /*17b0*/  PLOP3.LUT P1, PT, P1, PT, PT, 0x8, 0x80 ;  /* 0x000000000080781c */ /* 0x000fe40000f2e170 */
[----:B------:R-:W-:Y:S01]  /*17c0*/  CS2R R10, SRZ ;  /* 0x00000000000a7805 */ /* 0x000fe2000001ff00 */
[----:B------:R-:W-:Y:S01]  /*17d0*/  IMAD.MOV.U32 R9, RZ, RZ, RZ ;  /* 0x000000ffff097224 */ /* 0x000fe200078e00ff */
[----:B------:R-:W4:Y:S01]  /*17e0*/  LDCU UR43, c[0x0][0x370] ;  /* 0x00006e00ff2b77ac */ /* 0x000f220008000800 */
[----:B------:R-:W-:Y:S01]  /*17f0*/  IMAD.MOV.U32 R8, RZ, RZ, 0x1 ;  /* 0x00000001ff087424 */ /* 0x000fe200078e00ff */
[----:B------:R-:W-:Y:S01]  /*1800*/  USEL UR25, UR38, 0x2, UP1 ;  /* 0x0000000226197887 */ /* 0x000fe20008800000 */
[----:B------:R-:W1:Y:S01]  /*1810*/  LDCU.64 UR28, c[0x0][0x348] ;  /* 0x00006900ff1c77ac */ /* 0x000e620008000a00 */
[----:B--2---:R-:W-:-:S02]  /*1820*/  UIADD3 UR6, UPT, UPT, UR7, 0x1f, URZ ;  /* 0x0000001f07067890 */ /* 0x004fc4000fffe0ff */
[----:B------:R-:W-:Y:S02]  /*1830*/  UIADD3 UR48, UPT, UPT, UR7, 0x3e, URZ ;  /* 0x0000003e07307890 */ /* 0x000fe4000fffe0ff */
[----:B------:R-:W-:Y:S02]  /*1840*/  USHF.R.S32.HI UR4, URZ, 0x1f, UR6 ;  /* 0x0000001fff047899 */ /* 0x000fe40008011406 */
[----:B---3--:R-:W-:Y:S02]  /*1850*/  ULEA UR21, UR8, UR21, 0x18 ;  /* 0x0000001508157291 */ /* 0x008fe4000f8ec0ff */
[----:B------:R-:W-:Y:S02]  /*1860*/  ULEA.HI UR4, UR4, UR6, URZ, 0x5 ;  /* 0x0000000604047291 */ /* 0x000fe4000f8f28ff */
[----:B------:R-:W-:Y:S02]  /*1870*/  UIADD3 UR6, UPT, UPT, UR7, -0x1, URZ ;  /* 0xffffffff07067890 */ /* 0x000fe4000fffe0ff */
[----:B------:R-:W-:-:S02]  /*1880*/  USHF.R.S32.HI UR45, URZ, 0x5, UR4 ;  /* 0x00000005ff2d7899 */ /* 0x000fc40008011404 */
[----:B------:R-:W-:Y:S02]  /*1890*/  UISETP.GE.U32.AND UP2, UPT, UR6, -0x3f, UPT ;  /* 0xffffffc10600788c */ /* 0x000fe4000bf46070 */
[----:B------:R-:W-:Y:S01]  /*18a0*/  UISETP.LT.U32.AND UP0, UPT, UR45, 0x4, UPT ;  /* 0x000000042d00788c */ /* 0x000fe2000bf01070 */
[----:B------:R-:W2:Y:S03]  /*18b0*/  LDCU UR41, c[0x0][0x374] ;  /* 0x00006e80ff2977ac */ /* 0x000ea60008000800 */
[----:B------:R-:W-:Y:S02]  /*18c0*/  USEL UR44, UR45, 0x4, UP0 ;  /* 0x000000042d2c7887 */ /* 0x000fe40008000000 */
[----:B------:R-:W-:Y:S02]  /*18d0*/  ULOP3.LUT UR46, UR5, 0x20, URZ, 0xe2, !UPT ;  /* 0x00000020052e7892 */ /* 0x000fe4000f8ee2ff */
[----:B------:R-:W-:-:S02]  /*18e0*/  UIADD3 UR24, UPT, UPT, UR44, -0x1, URZ ;  /* 0xffffffff2c187890 */ /* 0x000fc4000fffe0ff */
[----:B------:R-:W-:Y:S02]  /*18f0*/  @UP2 UIADD3 UR24, UPT, UPT, UR44, URZ, URZ ;  /* 0x000000ff2c182290 */ /* 0x000fe4000fffe0ff */
[----:B------:R-:W-:Y:S02]  /*1900*/  UIADD3 UR38, UPT, UPT, UR21, 0x4400, UR31 ;  /* 0x0000440015267890 */ /* 0x000fe4000fffe01f */
[----:B------:R-:W-:Y:S02]  /*1910*/  UIADD3 UR37, UPT, UPT, UR21, 0x6400, UR30 ;  /* 0x0000640015257890 */ /* 0x000fe4000fffe01e */
[----:B------:R-:W-:Y:S02]  /*1920*/  UIADD3 UR47, UPT, UPT, UR45, -UR44, URZ ;  /* 0x8000002c2d2f7290 */ /* 0x000fe4000fffe0ff */
[----:B------:R-:W-:Y:S01]  /*1930*/  UIADD3 UR24, UPT, UPT, UR24, 0x1, URZ ;  /* 0x0000000118187890 */ /* 0x000fe2000fffe0ff */
[----:B-12-4-:R-:W-:-:S11]  /*1940*/  UMOV UR7, URZ ;  /* 0x000000ff00077c82 */ /* 0x016fd60008000000 */
.L_x_42:
[----:B-1----:R-:W1:Y:S02]  /*1950*/  S2UR UR4, SR_CgaCtaId ;  /* 0x00000000000479c3 */ /* 0x002e640000008800 */
[----:B-1----:R-:W-:-:S09]  /*1960*/  UISETP.NE.AND UP0, UPT, UR4, URZ, UPT ;  /* 0x000000ff0400728c */ /* 0x002fd2000bf05270 */
[----:B------:R-:W-:Y:S05]  /*1970*/  BRA.U UP0, `(.L_x_23) ;  /* 0x0000000100287547 */ /* 0x000fea000b800000 */
[----:B------:R-:W-:Y:S02]  /*1980*/  LEA R0, R9, UR21, 0x3 ;  /* 0x0000001509007c11 */ /* 0x000fe4000f8e18ff */
[----:B------:R-:W-:-:S04]  /*1990*/  SHF.L.U32 R3, R8, 0x1f, RZ ;  /* 0x0000001f08037819 */ /* 0x000fc800000006ff */
[----:B------:R-:W1:Y:S02]  /*19a0*/  SYNCS.PHASECHK.TRANS64.TRYWAIT P0, [R0+URZ+0xe0], R3 ;  /* 0x0000e003000075a7 */ /* 0x000e6400080011ff */
[----:B-1----:R-:W-:Y:S05]  /*19b0*/  @!P0 BRA `(.L_x_24) ;  /* 0x0000005c00a48947 */ /* 0x002fea0003800000 */
.L_x_112:
[----:B------:R2:W-:Y:S01]  /*19c0*/  SYNCS.ARRIVE.TRANS64.A1T0 RZ, [R0+URZ+0xd0], RZ ;  /* 0x0000d0ff00ff79a7 */ /* 0x0005e200081000ff */
[----:B------:R-:W-:-:S05]  /*19d0*/  VIADD R9, R9, 0x1 ;  /* 0x0000000109097836 */ /* 0x000fca0000000000 */
[----:B------:R-:W-:-:S04]  /*19e0*/  ISETP.NE.AND P0, PT, R9, 0x2, PT ;  /* 0x000000020900780c */ /* 0x000fc80003f05270 */
[----:B-1----:R-:W-:Y:S02]  /*19f0*/  SEL R3, RZ, 0x1, P0 ;  /* 0x00000001ff037807 */ /* 0x002fe40000000000 */
[----:B------:R-:W-:Y:S02]  /*1a00*/  SEL R9, R9, RZ, P0 ;  /* 0x000000ff09097207 */ /* 0x000fe40000000000 */
[----:B------:R-:W-:-:S07]  /*1a10*/  LOP3.LUT R8, R8, R3, RZ, 0x3c, !PT ;  /* 0x0000000308087212 */ /* 0x000fce00078e3cff */
.L_x_23:
[----:B------:R-:W-:Y:S01]  /*1a20*/  ULEA UR4, UR7, UR21, 0x3 ;  /* 0x0000001507047291 */ /* 0x000fe2000f8e18ff */
[----:B--2---:R-:W-:Y:S01]  /*1a30*/  SHF.L.U32 R0, R12, 0x1f, RZ ;  /* 0x0000001f0c007819 */ /* 0x004fe200000006ff */
[----:B------:R-:W-:Y:S02]  /*1a40*/  UISETP.GE.U32.AND UP0, UPT, UR48, 0x3f, UPT ;  /* 0x0000003f3000788c */ /* 0x000fe4000bf06070 */
[----:B------:R-:W-:Y:S02]  /*1a50*/  ULEA UR11, UR20, UR49, 0x1 ;  /* 0x00000031140b7291 */ /* 0x000fe4000f8e08ff */
[----:B------:R-:W-:Y:S02]  /*1a60*/  ULEA UR35, UR16, UR46, 0x6 ;  /* 0x0000002e10237291 */ /* 0x000fe4000f8e30ff */
[----:B------:R-:W-:Y:S01]  /*1a70*/  USHF.L.U32 UR11, UR11, 0x6, URZ ;  /* 0x000000060b0b7899 */ /* 0x000fe200080006ff */
[----:B------:R1:W2:Y:S01]  /*1a80*/  SYNCS.PHASECHK.TRANS64.TRYWAIT P0, [UR4+0x20], R0 ;  /* 0x00002000ff0075a7 */ /* 0x0002a20008001104 */
[----:B------:R-:W-:Y:S01]  /*1a90*/  UMOV UR6, URZ ;  /* 0x000000ff00067c82 */ /* 0x000fe20008000000 */
[----:B------:R-:W-:Y:S09]  /*1aa0*/  BRA.U !UP0, `(.L_x_25) ;  /* 0x0000000108c07547 */ /* 0x000ff2000b800000 */
[----:B------:R-:W-:Y:S01]  /*1ab0*/  UMOV UR13, URZ ;  /* 0x000000ff000d7c82 */ /* 0x000fe20008000000 */
[----:B------:R-:W-:-:S05]  /*1ac0*/  UMOV UR4, UR7 ;  /* 0x0000000700047c82 */ /* 0x000fca0008000000 */
.L_x_31:
[----:B------:R-:W-:Y:S01]  /*1ad0*/  ULEA UR33, UR4, UR21, 0x3 ;  /* 0x0000001504217291 */ /* 0x000fe2000f8e18ff */
[----:B--2---:R-:W-:Y:S01]  /*1ae0*/  @!P3 MOV R2, 0x1800 ;  /* 0x000018000002b802 */ /* 0x004fe20000000f00 */
[----:B--2-4-:R-:W-:Y:S10]  /*1af0*/  @P0 BRA `(.L_x_26) ;  /* 0x00000000000c0947 */ /* 0x014ff40003800000 */
[----:B------:R-:W-:-:S04]  /*1b00*/  SHF.L.U32 R3, R12, 0x1f, RZ ;  /* 0x0000001f0c037819 */ /* 0x000fc800000006ff */
[----:B------:R-:W2:Y:S02]  /*1b10*/  SYNCS.PHASECHK.TRANS64.TRYWAIT P0, [UR33+0x20], R3 ;  /* 0x00002003ff0075a7 */ /* 0x000ea40008001121 */
[----:B--2---:R-:W-:Y:S05]  /*1b20*/  @!P0 BRA `(.L_x_27) ;  /* 0x0000005c005c8947 */ /* 0x004fea0003800000 */
.L_x_26:
[----:B------:R2:W-:Y:S01]  /*1b30*/  @!P3 SYNCS.ARRIVE.TRANS64 RZ, [UR33], R2 ;  /* 0x00000002ffffb9a7 */ /* 0x0005e20008000021 */
[----:B------:R-:W-:-:S04]  /*1b40*/  ULOP3.LUT UR5, UR25, 0x2, URZ, 0xfc, !UPT ;  /* 0x0000000219057892 */ /* 0x000fc8000f8efcff */
[----:B------:R-:W-:-:S09]  /*1b50*/  UISETP.NE.AND UP0, UPT, UR5, 0x2, UPT ;  /* 0x000000020500788c */ /* 0x000fd2000bf05270 */
[----:B------:R-:W-:Y:S05]  /*1b60*/  BRA.U UP0, `(.L_x_28) ;  /* 0x0000000100047547 */ /* 0x000fea000b800000 */
[----:B------:R-:W-:Y:S05]  /*1b70*/  BPT.TRAP 0x1 ;  /* 0x000000040000795c */ /* 0x000fea0000300000 */
.L_x_28:
[----:B------:R-:W-:Y:S04]  /*1b80*/  BSSY.RECONVERGENT B0, `(.L_x_29) ;  /* 0x0000003000007945 */ /* 0x000fe80003800200 */
[----:B------:R-:W-:Y:S05]  /*1b90*/  @P2 BRA `(.L_x_30) ;  /* 0x0000000000042947 */ /* 0x000fea0003800000 */
[----:B------:R-:W-:Y:S05]  /*1ba0*/  BPT.TRAP 0x1 ;  /* 0x000000040000795c */ /* 0x000fea0000300000 */
.L_x_30:
[----:B------:R-:W-:Y:S05]  /*1bb0*/  BSYNC.RECONVERGENT B0 ;  /* 0x0000000000007941 */ /* 0x000fea0003800200 */
.L_x_29:
[----:B------:R-:W-:Y:S02]  /*1bc0*/  UIADD3 UR5, UPT, UPT, UR4, 0x1, URZ ;  /* 0x0000000104057890 */ /* 0x000fe4000fffe0ff */
[----:B------:R-:W-:Y:S02]  /*1bd0*/  ULEA UR32, UR4, UR31, 0xb ;  /* 0x0000001f04207291 */ /* 0x000fe4000f8e58ff */
[----:B------:R-:W-:Y:S02]  /*1be0*/  UISETP.NE.AND UP0, UPT, UR5, 0x4, UPT ;  /* 0x000000040500788c */ /* 0x000fe4000bf05270 */
[----:B------:R-:W-:Y:S02]  /*1bf0*/  ULEA UR8, UR4, UR30, 0xc ;  /* 0x0000001e04087291 */ /* 0x000fe4000f8e60ff */
[----:B------:R-:W-:Y:S02]  /*1c00*/  USEL UR6, URZ, 0x1, UP0 ;  /* 0x00000001ff067887 */ /* 0x000fe40008000000 */
[----:B------:R-:W-:-:S02]  /*1c10*/  USEL UR7, UR5, URZ, UP0 ;  /* 0x000000ff05077287 */ /* 0x000fc40008000000 */
[----:B------:R-:W-:Y:S02]  /*1c20*/  UIADD3 UR4, UP0, UPT, UR28, 0x180, URZ ;  /* 0x000001801c047890 */ /* 0x000fe4000ff1e0ff */
[----:B------:R-:W-:Y:S01]  /*1c30*/  ULEA UR5, UR7, UR21, 0x3 ;  /* 0x0000001507057291 */ /* 0x000fe2000f8e18ff */
[----:B------:R-:W-:Y:S01]  /*1c40*/  LOP3.LUT R12, R12, UR6, RZ, 0x3c, !PT ;  /* 0x000000060c0c7c12 */ /* 0x000fe2000f8e3cff */
[----:B------:R-:W-:Y:S02]  /*1c50*/  USHF.L.U32 UR34, UR13, 0x5, URZ ;  /* 0x000000050d227899 */ /* 0x000fe400080006ff */
[----:B------:R-:W-:Y:S01]  /*1c60*/  UIADD3 UR13, UPT, UPT, UR13, 0x1, URZ ;  /* 0x000000010d0d7890 */ /* 0x000fe2000fffe0ff */
[----:B-1----:R-:W-:Y:S01]  /*1c70*/  SHF.L.U32 R0, R12, 0x1f, RZ ;  /* 0x0000001f0c007819 */ /* 0x002fe200000006ff */
[----:B------:R-:W-:Y:S02]  /*1c80*/  UIADD3 UR14, UP1, UPT, UR28, 0x80, URZ ;  /* 0x000000801c0e7890 */ /* 0x000fe4000ff3e0ff */
[----:B------:R-:W-:Y:S01]  /*1c90*/  UIADD3 UR32, UPT, UPT, UR21, 0x4400, UR32 ;  /* 0x0000440015207890 */ /* 0x000fe2000fffe020 */
[----:B------:R3:W4:Y:S01]  /*1ca0*/  SYNCS.PHASECHK.TRANS64.TRYWAIT P0, [UR5+0x20], R0 ;  /* 0x00002000ff0075a7 */ /* 0x0007220008001105 */
[----:B------:R-:W-:-:S02]  /*1cb0*/  UIADD3.X UR5, UPT, UPT, URZ, UR29, URZ, UP0, !UPT ;  /* 0x0000001dff057290 */ /* 0x000fc400087fe4ff */
[----:B------:R-:W-:Y:S02]  /*1cc0*/  UISETP.NE.AND UP0, UPT, UR13, UR24, UPT ;  /* 0x000000180d00728c */ /* 0x000fe4000bf05270 */
[----:B------:R-:W-:Y:S02]  /*1cd0*/  UIADD3.X UR15, UPT, UPT, URZ, UR29, URZ, UP1, !UPT ;  /* 0x0000001dff0f7290 */ /* 0x000fe40008ffe4ff */
[----:B------:R-:W-:Y:S02]  /*1ce0*/  UPRMT UR16, URZ, 0x5410, UR27 ;  /* 0x00005410ff107896 */ /* 0x000fe4000800001b */
[----:B------:R-:W-:Y:S02]  /*1cf0*/  UIADD3 UR8, UPT, UPT, UR21, 0x6400, UR8 ;  /* 0x0000640015087890 */ /* 0x000fe4000fffe008 */
[----:B------:R-:W-:Y:S01]  /*1d00*/  UPRMT UR6, URZ, 0x5410, UR26 ;  /* 0x00005410ff067896 */ /* 0x000fe2000800001a */
[----:B------:R-:W-:Y:S01]  /*1d10*/  UMOV UR18, 0x0 ;  /* 0x0000000000127882 */ /* 0x000fe20000000000 */
[----:B------:R-:W-:Y:S01]  /*1d20*/  UMOV UR19, 0x10000000 ;  /* 0x1000000000137882 */ /* 0x000fe20000000000 */
[----:B------:R-:W-:Y:S01]  /*1d30*/  UMOV UR12, UR36 ;  /* 0x00000024000c7c82 */ /* 0x000fe20008000000 */
[----:B------:R-:W-:Y:S01]  /*1d40*/  UMOV UR9, UR33 ;  /* 0x0000002100097c82 */ /* 0x000fe20008000000 */
[----:B------:R-:W-:Y:S01]  /*1d50*/  UMOV UR10, UR34 ;  /* 0x00000022000a7c82 */ /* 0x000fe20008000000 */
[----:B------:R-:W-:Y:S03]  /*1d60*/  UTMALDG.3D.MULTICAST [UR32], [UR14], UR16, desc[UR18] ;  /* 0x000012200e0073b4 */ /* 0x000fe60008011810 */
[----:B------:R1:W-:Y:S02]  /*1d70*/  UTMALDG.3D.MULTICAST [UR8], [UR4], UR6, desc[UR18] ;  /* 0x00001208040073b4 */ /* 0x0003e40008011806 */
[----:B-1----:R-:W-:Y:S01]  /*1d80*/  UMOV UR6, UR24 ;  /* 0x0000001800067c82 */ /* 0x002fe20008000000 */
[----:B------:R-:W-:Y:S01]  /*1d90*/  UMOV UR4, UR7 ;  /* 0x0000000700047c82 */ /* 0x000fe20008000000 */
[----:B---3--:R-:W-:Y:S05]  /*1da0*/  BRA.U UP0, `(.L_x_31) ;  /* 0xfffffffd00487547 */ /* 0x008fea000b83ffff */
.L_x_25:
[----:B------:R-:W-:Y:S01]  /*1db0*/  ULEA UR4, UR7, UR21, 0x3 ;  /* 0x0000001507047291 */ /* 0x000fe2000f8e18ff */
[----:B-1----:R-:W-:Y:S01]  /*1dc0*/  SHF.L.U32 R0, R12, 0x1f, RZ ;  /* 0x0000001f0c007819 */ /* 0x002fe200000006ff */
[----:B------:R-:W-:Y:S01]  /*1dd0*/  @!P1 SYNCS.ARRIVE.TRANS64.A1T0 RZ, [UR21+0x68], RZ ;  /* 0x000068ffffff99a7 */ /* 0x000fe20008100015 */
[----:B------:R-:W-:-:S06]  /*1de0*/  UISETP.GT.AND UP0, UPT, UR45, UR44, UPT ;  /* 0x0000002c2d00728c */ /* 0x000fcc000bf04270 */
[----:B--2-4-:R1:W2:Y:S03]  /*1df0*/  SYNCS.PHASECHK.TRANS64.TRYWAIT P0, [UR4+0x20], R0 ;  /* 0x00002000ff0075a7 */ /* 0x0142a60008001104 */
[----:B------:R-:W-:Y:S05]  /*1e00*/  BRA.U !UP0, `(.L_x_32) ;  /* 0x0000000108bc7547 */ /* 0x000fea000b800000 */
[----:B------:R-:W-:Y:S01]  /*1e10*/  UIADD3 UR13, UPT, UPT, UR47, UR6, URZ ;  /* 0x000000062f0d7290 */ /* 0x000fe2000fffe0ff */
[----:B------:R-:W-:-:S11]  /*1e20*/  UMOV UR4, UR7 ;  /* 0x0000000700047c82 */ /* 0x000fd60008000000 */
.L_x_38:
[----:B------:R-:W-:Y:S01]  /*1e30*/  ULEA UR17, UR4, UR21, 0x3 ;  /* 0x0000001504117291 */ /* 0x000fe2000f8e18ff */
[----:B--2---:R-:W-:Y:S01]  /*1e40*/  @!P3 MOV R2, 0x1800 ;  /* 0x000018000002b802 */ /* 0x004fe20000000f00 */
[----:B--2-4-:R-:W-:Y:S10]  /*1e50*/  @P0 BRA `(.L_x_33) ;  /* 0x00000000000c0947 */ /* 0x014ff40003800000 */
[----:B------:R-:W-:-:S04]  /*1e60*/  SHF.L.U32 R3, R12, 0x1f, RZ ;  /* 0x0000001f0c037819 */ /* 0x000fc800000006ff */
[----:B------:R-:W2:Y:S02]  /*1e70*/  SYNCS.PHASECHK.TRANS64.TRYWAIT P0, [UR17+0x20], R3 ;  /* 0x00002003ff0075a7 */ /* 0x000ea40008001111 */
[----:B--2---:R-:W-:Y:S05]  /*1e80*/  @!P0 BRA `(.L_x_34) ;  /* 0x00000058009c8947 */ /* 0x004fea0003800000 */
.L_x_33:
[----:B------:R2:W-:Y:S01]  /*1e90*/  @!P3 SYNCS.ARRIVE.TRANS64 RZ, [UR17], R2 ;  /* 0x00000002ffffb9a7 */ /* 0x0005e20008000011 */
[----:B------:R-:W-:-:S04]  /*1ea0*/  ULOP3.LUT UR5, UR25, 0x2, URZ, 0xfc, !UPT ;  /* 0x0000000219057892 */ /* 0x000fc8000f8efcff */
[----:B------:R-:W-:-:S09]  /*1eb0*/  UISETP.NE.AND UP0, UPT, UR5, 0x2, UPT ;  /* 0x000000020500788c */ /* 0x000fd2000bf05270 */
[----:B------:R-:W-:Y:S05]  /*1ec0*/  BRA.U UP0, `(.L_x_35) ;  /* 0x0000000100047547 */ /* 0x000fea000b800000 */
[----:B------:R-:W-:Y:S05]  /*1ed0*/  BPT.TRAP 0x1 ;  /* 0x000000040000795c */ /* 0x000fea0000300000 */
.L_x_35:
[----:B------:R-:W-:Y:S04]  /*1ee0*/  BSSY.RECONVERGENT B0, `(.L_x_36) ;  /* 0x0000003000007945 */ /* 0x000fe80003800200 */
[----:B------:R-:W-:Y:S05]  /*1ef0*/  @P2 BRA `(.L_x_37) ;  /* 0x0000000000042947 */ /* 0x000fea0003800000 */
[----:B------:R-:W-:Y:S05]  /*1f00*/  BPT.TRAP 0x1 ;  /* 0x000000040000795c */ /* 0x000fea0000300000 */
.L_x_37:
[----:B------:R-:W-:Y:S05]  /*1f10*/  BSYNC.RECONVERGENT B0 ;  /* 0x0000000000007941 */ /* 0x000fea0003800200 */
.L_x_36:
[----:B------:R-:W-:Y:S02]  /*1f20*/  UIADD3 UR5, UPT, UPT, UR4, 0x1, URZ ;  /* 0x0000000104057890 */ /* 0x000fe4000fffe0ff */
[----:B------:R-:W-:Y:S02]  /*1f30*/  UIADD3 UR14, UP1, UPT, UR28, 0x80, URZ ;  /* 0x000000801c0e7890 */ /* 0x000fe4000ff3e0ff */
[----:B------:R-:W-:Y:S02]  /*1f40*/  UISETP.NE.AND UP0, UPT, UR5, 0x4, UPT ;  /* 0x000000040500788c */ /* 0x000fe4000bf05270 */
[----:B------:R-:W-:Y:S02]  /*1f50*/  ULEA UR16, UR4, UR38, 0xb ;  /* 0x0000002604107291 */ /* 0x000fe4000f8e58ff */
[----:B------:R-:W-:Y:S02]  /*1f60*/  USEL UR8, URZ, 0x1, UP0 ;  /* 0x00000001ff087887 */ /* 0x000fe40008000000 */
[----:B------:R-:W-:-:S02]  /*1f70*/  USEL UR7, UR5, URZ, UP0 ;  /* 0x000000ff05077287 */ /* 0x000fc40008000000 */
[----:B------:R-:W-:Y:S02]  /*1f80*/  UIADD3 UR22, UP0, UPT, UR28, 0x180, URZ ;  /* 0x000001801c167890 */ /* 0x000fe4000ff1e0ff */
[----:B------:R-:W-:Y:S01]  /*1f90*/  ULEA UR5, UR7, UR21, 0x3 ;  /* 0x0000001507057291 */ /* 0x000fe2000f8e18ff */
[----:B------:R-:W-:Y:S01]  /*1fa0*/  LOP3.LUT R12, R12, UR8, RZ, 0x3c, !PT ;  /* 0x000000080c0c7c12 */ /* 0x000fe2000f8e3cff */
[----:B------:R-:W-:Y:S02]  /*1fb0*/  ULEA UR8, UR4, UR37, 0xc ;  /* 0x0000002504087291 */ /* 0x000fe4000f8e60ff */
[----:B------:R-:W-:Y:S01]  /*1fc0*/  USHF.L.U32 UR18, UR6, 0x5, URZ ;  /* 0x0000000506127899 */ /* 0x000fe200080006ff */
[----:B-1----:R-:W-:Y:S01]  /*1fd0*/  SHF.L.U32 R0, R12, 0x1f, RZ ;  /* 0x0000001f0c007819 */ /* 0x002fe200000006ff */
[----:B------:R-:W-:Y:S02]  /*1fe0*/  UPRMT UR4, URZ, 0x5410, UR27 ;  /* 0x00005410ff047896 */ /* 0x000fe4000800001b */
[----:B------:R-:W-:Y:S01]  /*1ff0*/  UIADD3.X UR15, UPT, UPT, URZ, UR29, URZ, UP1, !UPT ;  /* 0x0000001dff0f7290 */ /* 0x000fe20008ffe4ff */
[----:B------:R3:W4:Y:S01]  /*2000*/  SYNCS.PHASECHK.TRANS64.TRYWAIT P0, [UR5+0x20], R0 ;  /* 0x00002000ff0075a7 */ /* 0x0007220008001105 */
[----:B------:R-:W-:-:S02]  /*2010*/  UPRMT UR5, URZ, 0x5410, UR26 ;  /* 0x00005410ff057896 */ /* 0x000fc4000800001a */
[----:B------:R-:W-:Y:S01]  /*2020*/  UIADD3.X UR23, UPT, UPT, URZ, UR29, URZ, UP0, !UPT ;  /* 0x0000001dff177290 */ /* 0x000fe200087fe4ff */
[----:B------:R-:W-:Y:S01]  /*2030*/  UMOV UR32, 0x0 ;  /* 0x0000000000207882 */ /* 0x000fe20000000000 */
[----:B------:R-:W-:Y:S01]  /*2040*/  UMOV UR33, 0x10000000 ;  /* 0x1000000000217882 */ /* 0x000fe20000000000 */
[----:B------:R-:W-:Y:S01]  /*2050*/  UMOV UR19, UR35 ;  /* 0x0000002300137c82 */ /* 0x000fe20008000000 */
[----:B------:R-:W-:Y:S01]  /*2060*/  UMOV UR20, UR36 ;  /* 0x0000002400147c82 */ /* 0x000fe20008000000 */
[----:B------:R-:W-:Y:S01]  /*2070*/  UMOV UR12, UR36 ;  /* 0x00000024000c7c82 */ /* 0x000fe20008000000 */
[----:B------:R-:W-:Y:S01]  /*2080*/  UMOV UR9, UR17 ;  /* 0x0000001100097c82 */ /* 0x000fe20008000000 */
[----:B------:R-:W-:Y:S01]  /*2090*/  UMOV UR10, UR18 ;  /* 0x00000012000a7c82 */ /* 0x000fe20008000000 */
[----:B------:R1:W-:Y:S01]  /*20a0*/  UTMALDG.3D.MULTICAST [UR16], [UR14], UR4, desc[UR32] ;  /* 0x000020100e0073b4 */ /* 0x0003e20008011804 */
[----:B------:R-:W-:-:S04]  /*20b0*/  UIADD3 UR6, UPT, UPT, UR6, 0x1, URZ ;  /* 0x0000000106067890 */ /* 0x000fc8000fffe0ff */
[----:B------:R-:W-:Y:S01]  /*20c0*/  UISETP.NE.AND UP0, UPT, UR6, UR13, UPT ;  /* 0x0000000d0600728c */ /* 0x000fe2000bf05270 */
[----:B------:R3:W-:Y:S01]  /*20d0*/  UTMALDG.3D.MULTICAST [UR8], [UR22], UR5, desc[UR32] ;  /* 0x00002008160073b4 */ /* 0x0007e20008011805 */
[----:B-1----:R-:W-:-:S07]  /*20e0*/  UMOV UR4, UR7 ;  /* 0x0000000700047c82 */ /* 0x002fce0008000000 */
[----:B---3--:R-:W-:Y:S05]  /*20f0*/  BRA.U UP0, `(.L_x_38) ;  /* 0xfffffffd004c7547 */ /* 0x008fea000b83ffff */
.L_x_32:
[C---:B------:R-:W-:Y:S01]  /*2100*/  LEA R3, R11.reuse, UR21, 0x3 ;  /* 0x000000150b037c11 */ /* 0x040fe2000f8e18ff */
[----:B------:R-:W-:Y:S01]  /*2110*/  NOP ;  /* 0x0000000000007918 */ /* 0x000fe20000000000 */
[----:B-1----:R-:W-:Y:S02]  /*2120*/  SHF.L.U32 R0, R10, 0x1f, RZ ;  /* 0x0000001f0a007819 */ /* 0x002fe400000006ff */
[----:B------:R-:W-:Y:S02]  /*2130*/  LEA R5, R11, UR21, 0x4 ;  /* 0x000000150b057c11 */ /* 0x000fe4000f8e20ff */
[----:B--2-4-:R-:W1:Y:S02]  /*2140*/  SYNCS.PHASECHK.TRANS64.TRYWAIT P0, [R3+URZ+0x70], R0 ;  /* 0x00007000030075a7 */ /* 0x014e6400080011ff */
[----:B-1----:R-:W-:Y:S05]  /*2150*/  @!P0 BRA `(.L_x_39) ;  /* 0x0000005800008947 */ /* 0x002fea0003800000 */
.L_x_115:
[----:B------:R-:W2:Y:S01]  /*2160*/  LDS.128 R4, [R5+0x100] ;  /* 0x0001000005047984 */ /* 0x000ea20000000c00 */
[----:B------:R-:W-:Y:S01]  /*2170*/  UISETP.GE.AND UP0, UPT, UR42, 0x1, UPT ;  /* 0x000000012a00788c */ /* 0x000fe2000bf06270 */
[----:B------:R-:W-:Y:S01]  /*2180*/  @!PT LDS RZ, [RZ] ;  /* 0x00000000fffff984 */ /* 0x000fe20000000800 */
[----:B------:R-:W-:Y:S01]  /*2190*/  @!PT LDS RZ, [RZ] ;  /* 0x00000000fffff984 */ /* 0x000fe20000000800 */
[----:B------:R-:W-:Y:S01]  /*21a0*/  @!PT LDS RZ, [RZ] ;  /* 0x00000000fffff984 */ /* 0x000fe20000000800 */
[----:B------:R-:W-:Y:S01]  /*21b0*/  @!PT LDS RZ, [RZ] ;  /* 0x00000000fffff984 */ /* 0x000fe20000000800 */
[----:B------:R3:W-:Y:S06]  /*21c0*/  MEMBAR.ALL.CTA ;  /* 0x0000000000007992 */ /* 0x0007ec0000008000 */
[----:B---3--:R-:W3:Y:S01]  /*21d0*/  FENCE.VIEW.ASYNC.S ;  /* 0x00000000000073c6 */ /* 0x008ee20000000000 */
[----:B--2---:R-:W-:-:S13]  /*21e0*/  LOP3.LUT P0, RZ, R6, 0x1, RZ, 0xc0, !PT ;  /* 0x0000000106ff7812 */ /* 0x004fda000780c0ff */
[----:B---3--:R-:W-:Y:S01]  /*21f0*/  VOTEU.ANY UP1, P0 ;  /* 0x0000000000ff7886 */ /* 0x008fe20000020100 */
[----:B------:R-:W-:-:S13]  /*2200*/  PLOP3.LUT P0, PT, PT, PT, UP1, 0x80, 0x8 ;  /* 0x000000000008781c */ /* 0x000fda0003f0f018 */
[----:B-1----:R-:W-:Y:S02]  /*2210*/  @P0 LOP3.LUT R0, R5, 0xffff, RZ, 0xc0, !PT ;  /* 0x0000ffff05000812 */ /* 0x002fe400078ec0ff */
[----:B------:R-:W-:Y:S02]  /*2220*/  @P0 MOV R2, R4 ;  /* 0x0000000400020202 */ /* 0x000fe40000000f00 */
[----:B------:R-:W-:Y:S01]  /*2230*/  @P0 R2UR UR5, R0 ;  /* 0x00000000000502ca */ /* 0x000fe200000e0000 */
[----:B------:R-:W-:Y:S01]  /*2240*/  VIADD R0, R3, 0x80 ;  /* 0x0000008003007836 */ /* 0x000fe20000000000 */
[----:B------:R-:W-:Y:S02]  /*2250*/  @P0 SHF.R.U32.HI R4, RZ, 0x10, R5 ;  /* 0x00000010ff040819 */ /* 0x000fe40000011605 */
[----:B------:R-:W-:Y:S02]  /*2260*/  @P0 R2UR UR6, R2 ;  /* 0x00000000020602ca */ /* 0x000fe400000e0000 */
[----:B------:R-:W-:-:S02]  /*2270*/  PRMT R0, RZ, 0x654, R0 ;  /* 0x00000654ff007816 */ /* 0x000fc40000000000 */
[----:B------:R-:W-:Y:S02]  /*2280*/  @P0 R2UR UR4, R4 ;  /* 0x00000000040402ca */ /* 0x000fe400000e0000 */
[----:B------:R1:W-:Y:S03]  /*2290*/  SYNCS.ARRIVE.TRANS64.RED.A1T0 RZ, [R0+URZ], RZ ;  /* 0x000000ff00ff79a7 */ /* 0x0003e600081004ff */
[----:B------:R-:W-:-:S04]  /*22a0*/  @UP1 UMOV UR39, UR5 ;  /* 0x0000000500271c82 */ /* 0x000fc80008000000 */
[----:B------:R-:W-:-:S04]  /*22b0*/  @UP1 UMOV UR40, UR6 ;  /* 0x0000000600281c82 */ /* 0x000fc80008000000 */
[----:B------:R-:W-:Y:S01]  /*22c0*/  @UP1 UMOV UR36, UR4 ;  /* 0x0000000400241c82 */ /* 0x000fe20008000000 */
[----:B------:R-:W-:Y:S05]  /*22d0*/  BRA.U !UP0, `(.L_x_40) ;  /* 0x0000000108d47547 */ /* 0x000fea000b800000 */
[----:B------:R-:W2:Y:S01]  /*22e0*/  LDCU.128 UR12, c[0x0][0xb10] ;  /* 0x00016200ff0c77ac */ /* 0x000ea20008000c00 */
[----:B------:R-:W3:Y:S01]  /*22f0*/  LDCU UR22, c[0x0][0xb20] ;  /* 0x00016400ff1677ac */ /* 0x000ee20008000800 */
[----:B------:R-:W4:Y:S01]  /*2300*/  LDCU UR20, c[0x0][0xb0c] ;  /* 0x00016180ff1477ac */ /* 0x000f220008000800 */
[----:B------:R-:W1:Y:S01]  /*2310*/  LDCU.64 UR8, c[0x0][0xb28] ;  /* 0x00016500ff0877ac */ /* 0x000e620008000a00 */
[----:B------:R-:W-:Y:S02]  /*2320*/  UISETP.NE.AND UP3, UPT, UR42, 0x1, UPT ;  /* 0x000000012a00788c */ /* 0x000fe4000bf65270 */
[----:B--2---:R-:W-:Y:S02]  /*2330*/  UIMAD.WIDE.U32 UR10, UR41, UR15, URZ ;  /* 0x0000000f290a72a5 */ /* 0x004fe4000f8e00ff */
[----:B------:R-:W-:Y:S02]  /*2340*/  UIMAD.WIDE.U32 UR4, UR43, UR12, URZ ;  /* 0x0000000c2b0472a5 */ /* 0x000fe4000f8e00ff */
[----:B------:R-:W-:-:S02]  /*2350*/  UISETP.NE.AND UP0, UPT, UR14, 0x1, UPT ;  /* 0x000000010e00788c */ /* 0x000fc4000bf05270 */
[----:B------:R-:W-:Y:S01]  /*2360*/  UIMAD.WIDE.U32 UR18, UR39, UR15, URZ ;  /* 0x0000000f271272a5 */ /* 0x000fe2000f8e00ff */
[----:B------:R-:W-:Y:S02]  /*2370*/  UMOV UR10, UR11 ;  /* 0x0000000b000a7c82 */ /* 0x000fe40008000000 */
[----:B------:R-:W-:Y:S01]  /*2380*/  UMOV UR4, UR5 ;  /* 0x0000000500047c82 */ /* 0x000fe20008000000 */
[----:B---3--:R-:W-:Y:S02]  /*2390*/  USHF.R.U32.HI UR10, URZ, UR22, UR10 ;  /* 0x00000016ff0a7299 */ /* 0x008fe4000801160a */
[----:B----4-:R-:W-:Y:S02]  /*23a0*/  UISETP.NE.AND UP2, UPT, UR20, 0x1, UPT ;  /* 0x000000011400788c */ /* 0x010fe4000bf45270 */
[----:B------:R-:W-:Y:S02]  /*23b0*/  USHF.R.U32.HI UR4, URZ, UR13, UR4 ;  /* 0x0000000dff047299 */ /* 0x000fe40008011604 */
[----:B------:R-:W-:-:S02]  /*23c0*/  USEL UR5, UR41, UR10, !UP0 ;  /* 0x0000000a29057287 */ /* 0x000fc4000c000000 */
[----:B------:R-:W-:Y:S02]  /*23d0*/  USEL UR6, UR43, UR4, !UP2 ;  /* 0x000000042b067287 */ /* 0x000fe4000d000000 */
[----:B-1----:R-:W-:Y:S01]  /*23e0*/  UIMAD.WIDE.U32 UR10, UR5, UR8, URZ ;  /* 0x00000008050a72a5 */ /* 0x002fe2000f8e00ff */
[----:B------:R-:W-:Y:S01]  /*23f0*/  UMOV UR4, UR19 ;  /* 0x0000001300047c82 */ /* 0x000fe20008000000 */
[----:B------:R-:W-:Y:S02]  /*2400*/  UIMAD.WIDE.U32 UR16, UR40, UR12, URZ ;  /* 0x0000000c281072a5 */ /* 0x000fe4000f8e00ff */
[----:B------:R-:W-:-:S03]  /*2410*/  UIMAD.WIDE.U32 UR18, UR6, UR8, URZ ;  /* 0x00000008061272a5 */ /* 0x000fc6000f8e00ff */
[----:B------:R-:W-:Y:S01]  /*2420*/  UMOV UR10, UR11 ;  /* 0x0000000b000a7c82 */ /* 0x000fe20008000000 */
[----:B------:R-:W-:Y:S02]  /*2430*/  USHF.R.U32.HI UR4, URZ, UR22, UR4 ;  /* 0x00000016ff047299 */ /* 0x000fe40008011604 */
[----:B------:R-:W-:Y:S01]  /*2440*/  @UP3 USHF.R.U32.HI UR5, URZ, UR9, UR10 ;  /* 0x00000009ff053299 */ /* 0x000fe2000801160a */
[----:B------:R-:W-:Y:S01]  /*2450*/  UMOV UR16, UR17 ;  /* 0x0000001100107c82 */ /* 0x000fe20008000000 */
[----:B------:R-:W-:Y:S01]  /*2460*/  UMOV UR18, UR19 ;  /* 0x0000001300127c82 */ /* 0x000fe20008000000 */
[----:B------:R-:W-:Y:S02]  /*2470*/  USHF.R.U32.HI UR13, URZ, UR13, UR16 ;  /* 0x0000000dff0d7299 */ /* 0x000fe40008011610 */
[----:B------:R-:W-:Y:S02]  /*2480*/  USEL UR4, UR39, UR4, !UP0 ;  /* 0x0000000427047287 */ /* 0x000fe4000c000000 */
[----:B------:R-:W-:-:S02]  /*2490*/  @UP3 USHF.R.U32.HI UR6, URZ, UR9, UR18 ;  /* 0x00000009ff063299 */ /* 0x000fc40008011612 */
[----:B------:R-:W-:Y:S02]  /*24a0*/  UIMAD UR10, UR42, UR5, URZ ;  /* 0x000000052a0a72a4 */ /* 0x000fe4000f8e02ff */
[----:B------:R-:W-:Y:S02]  /*24b0*/  USEL UR5, UR40, UR13, !UP2 ;  /* 0x0000000d28057287 */ /* 0x000fe4000d000000 */
[----:B------:R-:W-:Y:S02]  /*24c0*/  UIMAD UR12, UR42, UR6, URZ ;  /* 0x000000062a0c72a4 */ /* 0x000fe4000f8e02ff */
[----:B------:R-:W-:Y:S02]  /*24d0*/  UISETP.GE.AND UP0, UPT, UR4, UR10, UPT ;  /* 0x0000000a0400728c */ /* 0x000fe4000bf06270 */
[----:B------:R-:W-:Y:S02]  /*24e0*/  UIMAD.WIDE.U32 UR10, UR4, UR8, URZ ;  /* 0x00000008040a72a5 */ /* 0x000fe4000f8e00ff */
[----:B------:R-:W-:-:S02]  /*24f0*/  UISETP.GE.OR UP0, UPT, UR5, UR12, UP0 ;  /* 0x0000000c0500728c */ /* 0x000fc40008706670 */
        /* <DEDUP_REMOVED lines=19> */
.L_x_40:
[----:B------:R-:W2:Y:S02]  /*2630*/  LDCU UR4, c[0x0][0xb30] ;  /* 0x00016600ff0477ac */ /* 0x000ea40008000800 */
[----:B--2---:R-:W-:-:S09]  /*2640*/  UISETP.NE.AND UP0, UPT, UR4, 0x1, UPT ;  /* 0x000000010400788c */ /* 0x004fd2000bf05270 */
[----:B------:R-:W-:Y:S05]  /*2650*/  BRA.U UP0, `(.L_x_41) ;  /* 0x0000000100447547 */ /* 0x000fea000b800000 */
        /* <DEDUP_REMOVED lines=17> */
.L_x_41:
[----:B------:R-:W-:Y:S01]  /*2770*/  VIADD R11, R11, 0x1 ;  /* 0x000000010b0b7836 */ /* 0x000fe20000000000 */
[----:B------:R-:W-:Y:S01]  /*2780*/  PLOP3.LUT P1, PT, PT, PT, PT, 0x80, 0x8 ;  /* 0x000000000008781c */ /* 0x000fe20003f2f070 */
[----:B------:R-:W-:Y:S02]  /*2790*/  UIADD3 UR16, UPT, UPT, UR40, UR59, URZ ;  /* 0x0000003b28107290 */ /* 0x000fe4000fffe0ff */
[----:B------:R-:W-:Y:S01]  /*27a0*/  UIADD3 UR20, UPT, UPT, UR39, UR62, URZ ;  /* 0x0000003e27147290 */ /* 0x000fe2000fffe0ff */
[----:B------:R-:W-:-:S04]  /*27b0*/  ISETP.NE.AND P0, PT, R11, 0x2, PT ;  /* 0x000000020b00780c */ /* 0x000fc80003f05270 */
[----:B------:R-:W-:Y:S02]  /*27c0*/  SEL R3, RZ, 0x1, P0 ;  /* 0x00000001ff037807 */ /* 0x000fe40000000000 */
[----:B------:R-:W-:Y:S02]  /*27d0*/  SEL R11, R11, RZ, P0 ;  /* 0x000000ff0b0b7207 */ /* 0x000fe40000000000 */
[----:B------:R-:W-:Y:S01]  /*27e0*/  LOP3.LUT R10, R10, R3, RZ, 0x3c, !PT ;  /* 0x000000030a0a7212 */ /* 0x000fe200078e3cff */
[----:B------:R-:W-:Y:S06]  /*27f0*/  BRA.U UP1, `(.L_x_42) ;  /* 0xfffffff101547547 */ /* 0x000fec000b83ffff */
[----:B------:R-:W-:Y:S01]  /*2800*/  UIADD3 UR21, UPT, UPT, UR21, 0x20, URZ ;  /* 0x0000002015157890 */ /* 0x000fe2000fffe0ff */
[----:B------:R-:W-:-:S03]  /*2810*/  SHF.L.U32 R3, R12, 0x1f, RZ ;  /* 0x0000001f0c037819 */ /* 0x000fc600000006ff */
[----:B------:R-:W-:-:S09]  /*2820*/  ULEA UR4, UR7, UR21, 0x3 ;  /* 0x0000001507047291 */ /* 0x000fd2000f8e18ff */
[----:B------:R-:W2:Y:S02]  /*2830*/  SYNCS.PHASECHK.TRANS64.TRYWAIT P0, [UR4], R3 ;  /* 0x00000003ff0075a7 */ /* 0x000ea40008001104 */
[----:B--2---:R-:W-:Y:S05]  /*2840*/  @!P0 BRA `(.L_x_43) ;  /* 0x0000005000588947 */ /* 0x004fea0003800000 */
.L_x_117:
[----:B------:R-:W-:-:S04]  /*2850*/  UIADD3 UR4, UPT, UPT, UR7, 0x1, URZ ;  /* 0x0000000107047890 */ /* 0x000fc8000fffe0ff */
[----:B------:R-:W-:-:S04]  /*2860*/  UISETP.NE.AND UP0, UPT, UR4, 0x4, UPT ;  /* 0x000000040400788c */ /* 0x000fc8000bf05270 */
[----:B------:R-:W-:Y:S02]  /*2870*/  USEL UR6, URZ, 0x1, UP0 ;  /* 0x00000001ff067887 */ /* 0x000fe40008000000 */
[----:B------:R-:W-:-:S04]  /*2880*/  USEL UR4, UR4, URZ, UP0 ;  /* 0x000000ff04047287 */ /* 0x000fc80008000000 */
[----:B------:R-:W-:Y:S01]  /*2890*/  ULEA UR5, UR4, UR21, 0x3 ;  /* 0x0000001504057291 */ /* 0x000fe2000f8e18ff */
[----:B------:R-:W-:-:S04]  /*28a0*/  LOP3.LUT R2, R12, UR6, RZ, 0x3c, !PT ;  /* 0x000000060c027c12 */ /* 0x000fc8000f8e3cff */
[----:B-1----:R-:W-:-:S04]  /*28b0*/  SHF.L.U32 R3, R2, 0x1f, RZ ;  /* 0x0000001f02037819 */ /* 0x002fc800000006ff */
[----:B------:R-:W1:Y:S02]  /*28c0*/  SYNCS.PHASECHK.TRANS64.TRYWAIT P0, [UR5], R3 ;  /* 0x00000003ff0075a7 */ /* 0x000e640008001105 */
[----:B-1----:R-:W-:Y:S05]  /*28d0*/  @!P0 BRA `(.L_x_44) ;  /* 0x00000050004c8947 */ /* 0x002fea0003800000 */
.L_x_119:
        /* <DEDUP_REMOVED lines=9> */
.L_x_121:
[----:B------:R-:W-:-:S04]  /*2970*/  UIADD3 UR4, UPT, UPT, UR4, 0x1, URZ ;  /* 0x0000000104047890 */ /* 0x000fc8000fffe0ff */
[----:B------:R-:W-:-:S04]  /*2980*/  UISETP.NE.AND UP0, UPT, UR4, 0x4, UPT ;  /* 0x000000040400788c */ /* 0x000fc8000bf05270 */
[----:B------:R-:W-:Y:S02]  /*2990*/  USEL UR5, URZ, 0x1, UP0 ;  /* 0x00000001ff057887 */ /* 0x000fe40008000000 */
[----:B------:R-:W-:-:S04]  /*29a0*/  USEL UR4, UR4, URZ, UP0 ;  /* 0x000000ff04047287 */ /* 0x000fc80008000000 */
[----:B------:R-:W-:Y:S01]  /*29b0*/  ULEA UR4, UR4, UR21, 0x3 ;  /* 0x0000001504047291 */ /* 0x000fe2000f8e18ff */
[----:B-1----:R-:W-:-:S04]  /*29c0*/  LOP3.LUT R3, R2, UR5, RZ, 0x3c, !PT ;  /* 0x0000000502037c12 */ /* 0x002fc8000f8e3cff */
[----:B------:R-:W-:Y:S01]  /*29d0*/  SHF.L.U32 R3, R3, 0x1f, RZ ;  /* 0x0000001f03037819 */ /* 0x000fe200000006ff */
[----:B------:R-:W-:-:S07]  /*29e0*/  IMAD.U32 R0, RZ, RZ, UR4 ;  /* 0x00000004ff007e24 */ /* 0x000fce000f8e00ff */
.L_x_46:
[----:B-1----:R1:W2:Y:S02]  /*29f0*/  SYNCS.PHASECHK.TRANS64.TRYWAIT P0, [R0+URZ], R3 ;  /* 0x00000003000075a7 */ /* 0x0022a400080011ff */
[----:B--2---:R-:W-:Y:S05]  /*2a00*/  @!P0 NANOSLEEP.SYNCS 0x989680 ;  /* 0x009896800000895d */ /* 0x004fea0003900000 */
[----:B------:R-:W2:Y:S02]  /*2a10*/  @!P0 SYNCS.PHASECHK.TRANS64 P0, [R0+URZ], R3 ;  /* 0x00000003000085a7 */ /* 0x000ea400080010ff */
[----:B--2---:R-:W-:Y:S05]  /*2a20*/  @P0 EXIT ;  /* 0x000000000000094d */ /* 0x004fea0003800000 */
[----:B------:R-:W-:Y:S05]  /*2a30*/  BRA `(.L_x_46) ;  /* 0xfffffffc00ec7947 */ /* 0x000fea000383ffff */
.L_x_22:
[----:B------:R-:W2:Y:S02]  /*2a40*/  S2UR UR4, SR_CgaCtaId ;  /* 0x00000000000479c3 */ /* 0x000ea40000008800 */
[----:B--2---:R-:W-:-:S04]  /*2a50*/  UISETP.NE.AND UP0, UPT, UR4, URZ, UPT ;  /* 0x000000ff0400728c */ /* 0x004fc8000bf05270 */
[----:B------:R-:W-:-:S09]  /*2a60*/  UISETP.NE.OR UP0, UPT, UR17, 0x1, UP0 ;  /* 0x000000011100788c */ /* 0x000fd20008705670 */
[----:B------:R-:W-:Y:S05]  /*2a70*/  BRA.U UP0, `(.L_x_47) ;  /* 0x00000005004c7547 */ /* 0x000fea000b800000 */
[----:B------:R-:W2:Y:S01]  /*2a80*/  S2UR UR5, SR_CgaCtaId ;  /* 0x00000000000579c3 */ /* 0x000ea20000008800 */
[----:B------:R-:W-:Y:S01]  /*2a90*/  UMOV UR4, 0x400 ;  /* 0x0000040000047882 */ /* 0x000fe20000000000 */
[----:B------:R-:W-:Y:S01]  /*2aa0*/  ISETP.GE.U32.AND P2, PT, R0, 0x4, PT ;  /* 0x000000040000780c */ /* 0x000fe20003f46070 */
[----:B------:R-:W-:Y:S01]  /*2ab0*/  IMAD.MOV.U32 R12, RZ, RZ, 0x1 ;  /* 0x00000001ff0c7424 */ /* 0x000fe200078e00ff */
[----:B------:R-:W-:Y:S02]  /*2ac0*/  CS2R R10, SRZ ;  /* 0x00000000000a7805 */ /* 0x000fe4000001ff00 */
[----:B------:R-:W-:Y:S01]  /*2ad0*/  CS2R R8, SRZ ;  /* 0x0000000000087805 */ /* 0x000fe2000001ff00 */
[----:B--2---:R-:W-:-:S03]  /*2ae0*/  ULEA UR6, UR5, UR4, 0x18 ;  /* 0x0000000405067291 */ /* 0x004fc6000f8ec0ff */
[----:B------:R-:W-:-:S09]  /*2af0*/  UMOV UR5, URZ ;  /* 0x000000ff00057c82 */ /* 0x000fd20008000000 */
.L_x_51:
[----:B------:R-:W-:Y:S02]  /*2b00*/  LEA R2, R8, UR6, 0x3 ;  /* 0x0000000608027c11 */ /* 0x000fe4000f8e18ff */
[----:B------:R-:W-:-:S03]  /*2b10*/  SHF.L.U32 R5, R9, 0x1f, RZ ;  /* 0x0000001f09057819 */ /* 0x000fc600000006ff */
[----:B------:R-:W-:Y:S01]  /*2b20*/  VIADD R4, R2, 0xe0 ;  /* 0x000000e002047836 */ /* 0x000fe20000000000 */
[----:B------:R-:W2:Y:S02]  /*2b30*/  SYNCS.PHASECHK.TRANS64.TRYWAIT P0, [R2+URZ+0xd0], R5 ;  /* 0x0000d005020075a7 */ /* 0x000ea400080011ff */
[----:B--2---:R-:W-:Y:S05]  /*2b40*/  @!P0 BRA `(.L_x_48) ;  /* 0x0000004c00e08947 */ /* 0x004fea0003800000 */
.L_x_122:
[----:B------:R-:W-:Y:S01]  /*2b50*/  ULEA UR4, UR5, UR6, 0x3 ;  /* 0x0000000605047291 */ /* 0x000fe2000f8e18ff */
[----:B------:R-:W-:Y:S02]  /*2b60*/  PRMT R4, RZ, 0x654, R4 ;  /* 0x00000654ff047816 */ /* 0x000fe40000000004 */
[----:B--2---:R-:W-:Y:S01]  /*2b70*/  SHF.L.U32 R5, R12, 0x1f, RZ ;  /* 0x0000001f0c057819 */ /* 0x004fe200000006ff */
[----:B------:R-:W-:Y:S01]  /*2b80*/  UIADD3 UR7, UPT, UPT, UR4, 0x70, URZ ;  /* 0x0000007004077890 */ /* 0x000fe2000fffe0ff */
[----:B------:R2:W-:Y:S05]  /*2b90*/  SYNCS.ARRIVE.TRANS64.RED.A1T0 RZ, [R4+URZ], RZ ;  /* 0x000000ff04ff79a7 */ /* 0x0005ea00081004ff */
[----:B------:R-:W-:Y:S01]  /*2ba0*/  IMAD.U32 R7, RZ, RZ, UR7 ;  /* 0x00000007ff077e24 */ /* 0x000fe2000f8e00ff */
[----:B------:R-:W3:Y:S04]  /*2bb0*/  SYNCS.PHASECHK.TRANS64.TRYWAIT P0, [UR4+0x80], R5 ;  /* 0x00008005ff0075a7 */ /* 0x000ee80008001104 */
[----:B------:R-:W-:Y:S01]  /*2bc0*/  PRMT R6, R0, 0x654, R7 ;  /* 0x0000065400067816 */ /* 0x000fe20000000007 */
[----:B--2---:R-:W-:Y:S01]  /*2bd0*/  @!P2 IMAD.MOV.U32 R4, RZ, RZ, 0x10 ;  /* 0x00000010ff04a424 */ /* 0x004fe200078e00ff */
[----:B---3--:R-:W-:Y:S06]  /*2be0*/  @!P0 BRA `(.L_x_49) ;  /* 0x0000004c00cc8947 */ /* 0x008fec0003800000 */
.L_x_124:
[----:B------:R-:W-:Y:S01]  /*2bf0*/  ULEA UR8, UR5, UR6, 0x4 ;  /* 0x0000000605087291 */ /* 0x000fe2000f8e20ff */
[----:B------:R-:W-:Y:S01]  /*2c00*/  SEL R3, R6, R3, !P2 ;  /* 0x0000000306037207 */ /* 0x000fe20005000000 */
[----:B------:R-:W-:Y:S01]  /*2c10*/  UIADD3 UR9, UPT, UPT, UR4, 0x70, URZ ;  /* 0x0000007004097890 */ /* 0x000fe2000fffe0ff */
[----:B--2---:R-:W-:Y:S01]  /*2c20*/  LEA R2, R11, UR6, 0x3 ;  /* 0x000000060b027c11 */ /* 0x004fe2000f8e18ff */
[----:B------:R-:W-:Y:S01]  /*2c30*/  UIADD3 UR8, UPT, UPT, UR8, 0x100, URZ ;  /* 0x0000010008087890 */ /* 0x000fe2000fffe0ff */
[----:B------:R-:W-:Y:S01]  /*2c40*/  SHF.L.U32 R5, R10, 0x1f, RZ ;  /* 0x0000001f0a057819 */ /* 0x000fe200000006ff */
[----:B------:R2:W-:Y:S01]  /*2c50*/  @!P2 SYNCS.ARRIVE.TRANS64.RED RZ, [R3+URZ], R4 ;  /* 0x0000000403ffa9a7 */ /* 0x0005e200080004ff */
[----:B------:R-:W-:Y:S01]  /*2c60*/  UIADD3 UR4, UPT, UPT, UR5, 0x1, URZ ;  /* 0x0000000105047890 */ /* 0x000fe2000fffe0ff */
[----:B------:R-:W-:-:S03]  /*2c70*/  VIADD R8, R8, 0x1 ;  /* 0x0000000108087836 */ /* 0x000fc60000000000 */
[----:B------:R-:W-:Y:S02]  /*2c80*/  UISETP.NE.AND UP0, UPT, UR4, 0x2, UPT ;  /* 0x000000020400788c */ /* 0x000fe4000bf05270 */
[----:B------:R-:W-:Y:S06]  /*2c90*/  UGETNEXTWORKID.BROADCAST [UR8], [UR9] ;  /* 0x00000000080073ca */ /* 0x000fec0008000100 */
[----:B------:R-:W-:Y:S01]  /*2ca0*/  USEL UR7, URZ, 0x1, UP0 ;  /* 0x00000001ff077887 */ /* 0x000fe20008000000 */
[----:B------:R-:W-:Y:S01]  /*2cb0*/  ISETP.NE.AND P0, PT, R8, 0x2, PT ;  /* 0x000000020800780c */ /* 0x000fe20003f05270 */
[----:B------:R-:W-:Y:S01]  /*2cc0*/  USEL UR5, UR4, URZ, UP0 ;  /* 0x000000ff04057287 */ /* 0x000fe20008000000 */
[----:B------:R-:W3:Y:S03]  /*2cd0*/  SYNCS.PHASECHK.TRANS64.TRYWAIT P1, [R2+URZ+0x70], R5 ;  /* 0x00007005020075a7 */ /* 0x000ee600080211ff */
[----:B------:R-:W-:Y:S01]  /*2ce0*/  LOP3.LUT R12, R12, UR7, RZ, 0x3c, !PT ;  /* 0x000000070c0c7c12 */ /* 0x000fe2000f8e3cff */
[----:B--23--:R-:W-:Y:S07]  /*2cf0*/  @!P1 BRA `(.L_x_50) ;  /* 0x0000004c00a09947 */ /* 0x00cfee0003800000 */
.L_x_125:
[C---:B------:R-:W-:Y:S01]  /*2d00*/  LEA R4, R11.reuse, UR6, 0x4 ;  /* 0x000000060b047c11 */ /* 0x040fe2000f8e20ff */
[----:B--2---:R-:W-:Y:S01]  /*2d10*/  VIADD R2, R2, 0x80 ;  /* 0x0000008002027836 */ /* 0x004fe20000000000 */
[----:B------:R-:W-:Y:S01]  /*2d20*/  SEL R8, R8, RZ, P0 ;  /* 0x000000ff08087207 */ /* 0x000fe20000000000 */
[----:B------:R-:W-:-:S03]  /*2d30*/  VIADD R11, R11, 0x1 ;  /* 0x000000010b0b7836 */ /* 0x000fc60000000000 */
[----:B------:R-:W2:Y:S01]  /*2d40*/  LDS.128 R4, [R4+0x100] ;  /* 0x0001000004047984 */ /* 0x000ea20000000c00 */
[----:B------:R-:W-:Y:S02]  /*2d50*/  PRMT R2, RZ, 0x654, R2 ;  /* 0x00000654ff027816 */ /* 0x000fe40000000002 */
[C---:B------:R-:W-:Y:S01]  /*2d60*/  ISETP.NE.AND P1, PT, R11.reuse, 0x2, PT ;  /* 0x000000020b00780c */ /* 0x040fe20003f25270 */
[----:B------:R-:W-:Y:S01]  /*2d70*/  @!PT LDS RZ, [RZ] ;  /* 0x00000000fffff984 */ /* 0x000fe20000000800 */
[----:B------:R-:W-:Y:S01]  /*2d80*/  @!PT LDS RZ, [RZ] ;  /* 0x00000000fffff984 */ /* 0x000fe20000000800 */
[----:B------:R-:W-:Y:S01]  /*2d90*/  @!PT LDS RZ, [RZ] ;  /* 0x00000000fffff984 */ /* 0x000fe20000000800 */
[----:B------:R-:W-:Y:S01]  /*2da0*/  @!PT LDS RZ, [RZ] ;  /* 0x00000000fffff984 */ /* 0x000fe20000000800 */
[----:B------:R3:W-:Y:S06]  /*2db0*/  MEMBAR.ALL.CTA ;  /* 0x0000000000007992 */ /* 0x0007ec0000008000 */
[----:B---3--:R-:W3:Y:S01]  /*2dc0*/  FENCE.VIEW.ASYNC.S ;  /* 0x00000000000073c6 */ /* 0x008ee20000000000 */
[----:B------:R-:W-:Y:S01]  /*2dd0*/  SEL R11, R11, RZ, P1 ;  /* 0x000000ff0b0b7207 */ /* 0x000fe20000800000 */
[----:B---3--:R3:W-:Y:S01]  /*2de0*/  SYNCS.ARRIVE.TRANS64.RED.A1T0 RZ, [R2+URZ], RZ ;  /* 0x000000ff02ff79a7 */ /* 0x0087e200081004ff */
[----:B--2---:R-:W-:-:S02]  /*2df0*/  LOP3.LUT P3, RZ, R6, 0x1, RZ, 0xc0, !PT ;  /* 0x0000000106ff7812 */ /* 0x004fc4000786c0ff */
[----:B------:R-:W-:-:S04]  /*2e00*/  SEL R5, RZ, 0x1, P1 ;  /* 0x00000001ff057807 */ /* 0x000fc80000800000 */
[----:B------:R-:W-:Y:S02]  /*2e10*/  LOP3.LUT R10, R10, R5, RZ, 0x3c, !PT ;  /* 0x000000050a0a7212 */ /* 0x000fe400078e3cff */
[----:B---3--:R-:W-:-:S04]  /*2e20*/  SEL R2, RZ, 0x1, P0 ;  /* 0x00000001ff027807 */ /* 0x008fc80000000000 */
[----:B------:R-:W-:Y:S01]  /*2e30*/  LOP3.LUT R9, R9, R2, RZ, 0x3c, !PT ;  /* 0x0000000209097212 */ /* 0x000fe200078e3cff */
[----:B------:R-:W-:Y:S06]  /*2e40*/  @P3 BRA `(.L_x_51) ;  /* 0xfffffffc002c3947 */ /* 0x000fec000383ffff */
[----:B------:R-:W-:Y:S01]  /*2e50*/  ULEA UR4, UR5, UR6, 0x3 ;  /* 0x0000000605047291 */ /* 0x000fe2000f8e18ff */
[----:B------:R-:W-:-:S08]  /*2e60*/  SHF.L.U32 R3, R12, 0x1f, RZ ;  /* 0x0000001f0c037819 */ /* 0x000fd000000006ff */
[----:B------:R-:W2:Y:S02]  /*2e70*/  SYNCS.PHASECHK.TRANS64 P0, [UR4+0x80], R3 ;  /* 0x00008003ff0075a7 */ /* 0x000ea40008001004 */
[----:B--2---:R-:W-:Y:S05]  /*2e80*/  @P0 BRA `(.L_x_52) ;  /* 0x0000000000080947 */ /* 0x004fea0003800000 */
[----:B------:R-:W2:Y:S02]  /*2e90*/  SYNCS.PHASECHK.TRANS64.TRYWAIT P0, [UR4+0x80], R3 ;  /* 0x00008003ff0075a7 */ /* 0x000ea40008001104 */
[----:B--2---:R-:W-:Y:S05]  /*2ea0*/  @!P0 BRA `(.L_x_53) ;  /* 0x0000004c00488947 */ /* 0x004fea0003800000 */
.L_x_52:
[----:B------:R-:W-:-:S04]  /*2eb0*/  UIADD3 UR7, UPT, UPT, UR5, 0x1, URZ ;  /* 0x0000000105077890 */ /* 0x000fc8000fffe0ff */
[----:B------:R-:W-:-:S04]  /*2ec0*/  UISETP.NE.AND UP0, UPT, UR7, 0x2, UPT ;  /* 0x000000020700788c */ /* 0x000fc8000bf05270 */
[----:B------:R-:W-:Y:S02]  /*2ed0*/  USEL UR8, URZ, 0x1, UP0 ;  /* 0x00000001ff087887 */ /* 0x000fe40008000000 */
[----:B------:R-:W-:-:S04]  /*2ee0*/  USEL UR7, UR7, URZ, UP0 ;  /* 0x000000ff07077287 */ /* 0x000fc80008000000 */
[----:B------:R-:W-:Y:S01]  /*2ef0*/  ULEA UR7, UR7, UR6, 0x3 ;  /* 0x0000000607077291 */ /* 0x000fe2000f8e18ff */
[----:B--2---:R-:W-:-:S04]  /*2f00*/  LOP3.LUT R3, R12, UR8, RZ, 0x3c, !PT ;  /* 0x000000080c037c12 */ /* 0x004fc8000f8e3cff */
[----:B------:R-:W-:-:S04]  /*2f10*/  SHF.L.U32 R0, R3, 0x1f, RZ ;  /* 0x0000001f03007819 */ /* 0x000fc800000006ff */
[----:B------:R-:W2:Y:S02]  /*2f20*/  SYNCS.PHASECHK.TRANS64 P0, [UR7+0x80], R0 ;  /* 0x00008000ff0075a7 */ /* 0x000ea40008001007 */
[----:B-12---:R-:W-:Y:S05]  /*2f30*/  @P0 EXIT ;  /* 0x000000000000094d */ /* 0x006fea0003800000 */
[----:B------:R-:W-:Y:S02]  /*2f40*/  SHF.L.U32 R3, R3, 0x1f, RZ ;  /* 0x0000001f03037819 */ /* 0x000fe400000006ff */
[----:B------:R-:W-:-:S07]  /*2f50*/  MOV R0, UR7 ;  /* 0x0000000700007c02 */ /* 0x000fce0008000f00 */
.L_x_54:
[----:B-1----:R1:W2:Y:S02]  /*2f60*/  SYNCS.PHASECHK.TRANS64.TRYWAIT P0, [R0+URZ+0x80], R3 ;  /* 0x00008003000075a7 */ /* 0x0022a400080011ff */
[----:B--2---:R-:W-:Y:S05]  /*2f70*/  @!P0 NANOSLEEP.SYNCS 0x989680 ;  /* 0x009896800000895d */ /* 0x004fea0003900000 */
[----:B------:R-:W2:Y:S02]  /*2f80*/  @!P0 SYNCS.PHASECHK.TRANS64 P0, [R0+URZ+0x80], R3 ;  /* 0x00008003000085a7 */ /* 0x000ea400080010ff */
[----:B--2---:R-:W-:Y:S05]  /*2f90*/  @P0 EXIT ;  /* 0x000000000000094d */ /* 0x004fea0003800000 */
[----:B------:R-:W-:Y:S05]  /*2fa0*/  BRA `(.L_x_54) ;  /* 0xfffffffc00ec7947 */ /* 0x000fea000383ffff */
.L_x_47:
[----:B------:R-:W-:Y:S05]  /*2fb0*/  BRA.U UP4, `(.L_x_55) ;  /* 0x0000000d04847547 */ /* 0x000fea000b800000 */
[----:B------:R-:W2:Y:S01]  /*2fc0*/  S2UR UR7, SR_CgaCtaId ;  /* 0x00000000000779c3 */ /* 0x000ea20000008800 */
[----:B------:R-:W-:Y:S01]  /*2fd0*/  UMOV UR4, 0x40 ;  /* 0x0000004000047882 */ /* 0x000fe20000000000 */
[----:B------:R-:W-:Y:S01]  /*2fe0*/  NOP ;  /* 0x0000000000007918 */ /* 0x000fe20000000000 */
[----:B------:R-:W-:Y:S01]  /*2ff0*/  UMOV UR6, 0x400 ;  /* 0x0000040000067882 */ /* 0x000fe20000000000 */
[----:B--2---:R-:W-:Y:S02]  /*3000*/  ULEA UR5, UR7, UR4, 0x18 ;  /* 0x0000000407057291 */ /* 0x004fe4000f8ec0ff */
[----:B------:R-:W-:-:S07]  /*3010*/  ULEA UR6, UR7, UR6, 0x18 ;  /* 0x0000000607067291 */ /* 0x000fce000f8ec0ff */
[----:B------:R-:W2:Y:S02]  /*3020*/  LDS.U8 R0, [UR5+0x1c] ;  /* 0x00001c05ff007984 */ /* 0x000ea40008000000 */
[----:B--2---:R-:W-:-:S13]  /*3030*/  ISETP.NE.AND P0, PT, R0, RZ, PT ;  /* 0x000000ff0000720c */ /* 0x004fda0003f05270 */
[----:B------:R-:W-:Y:S05]  /*3040*/  @P0 BRA `(.L_x_56) ;  /* 0x0000000000580947 */ /* 0x000fea0003800000 */
[----:B------:R-:W-:-:S13]  /*3050*/  ELECT P0, URZ, PT ;  /* 0x0000000000ff782f */ /* 0x000fda0003800000 */
[----:B------:R-:W-:Y:S05]  /*3060*/  @!P0 BRA `(.L_x_57) ;  /* 0x0000000000608947 */ /* 0x000fea0003800000 */
[----:B------:R-:W-:Y:S01]  /*3070*/  UMOV UR4, 0x10 ;  /* 0x0000001000047882 */ /* 0x000fe20000000000 */
[----:B------:R-:W-:Y:S01]  /*3080*/  HFMA2 R0, -RZ, RZ, 0, 5.9604644775390625e-08 ;  /* 0x00000001ff007431 */ /* 0x000fe200000001ff */
[----:B------:R-:W-:-:S03]  /*3090*/  MOV R3, 0xffff ;  /* 0x0000ffff00037802 */ /* 0x000fc60000000f00 */
[----:B------:R-:W-:Y:S04]  /*30a0*/  DEPBAR.LE SB2, 0x36 ;  /* 0x0000ad800000791a */ /* 0x000fe80000000000 */
[----:B------:R-:W2:Y:S02]  /*30b0*/  UTCATOMSWS.FIND_AND_SET.ALIGN UP0, UR4, UR4 ;  /* 0x00000004000475e3 */ /* 0x000ea40008000800 */
[----:B--2---:R-:W-:Y:S01]  /*30c0*/  MOV R4, UR4 ;  /* 0x0000000400047c02 */ /* 0x004fe20008000f00 */
[----:B------:R-:W-:Y:S06]  /*30d0*/  BRA.U UP0, `(.L_x_58) ;  /* 0x0000000100187547 */ /* 0x000fec000b800000 */
.L_x_59:
[----:B------:R-:W-:Y:S05]  /*30e0*/  NANOSLEEP 0x64 ;  /* 0x000000640000795d */ /* 0x000fea0003800000 */
[----:B------:R-:W-:-:S05]  /*30f0*/  UMOV UR4, 0x10 ;  /* 0x0000001000047882 */ /* 0x000fca0000000000 */
[----:B------:R-:W-:Y:S04]  /*3100*/  DEPBAR.LE SB2, 0x36 ;  /* 0x0000ad800000791a */ /* 0x000fe80000000000 */
[----:B------:R-:W2:Y:S02]  /*3110*/  UTCATOMSWS.FIND_AND_SET.ALIGN UP0, UR4, UR4 ;  /* 0x00000004000475e3 */ /* 0x000ea40008000800 */
[----:B--2---:R-:W-:Y:S01]  /*3120*/  MOV R4, UR4 ;  /* 0x0000000400047c02 */ /* 0x004fe20008000f00 */
[----:B------:R-:W-:Y:S05]  /*3130*/  BRA.U !UP0, `(.L_x_59) ;  /* 0xfffffffd08e87547 */ /* 0x000fea000b83ffff */
.L_x_58:
[-C--:B------:R-:W-:Y:S02]  /*3140*/  SHF.L.U32 R3, R3, R4.reuse, RZ ;  /* 0x0000000403037219 */ /* 0x080fe400000006ff */
[----:B------:R-:W-:Y:S01]  /*3150*/  SHF.L.U32 R0, R0, R4, RZ ;  /* 0x0000000400007219 */ /* 0x000fe200000006ff */
[----:B------:R-:W-:Y:S02]  /*3160*/  IMAD.SHL.U32 R4, R4, 0x20, RZ ;  /* 0x0000002004047824 */ /* 0x000fe400078e00ff */
[----:B------:R2:W-:Y:S04]  /*3170*/  ATOMS.OR RZ, [UR5+0x14], R3 ;  /* 0x00001403ffff798c */ /* 0x0005e8000b000005 */
[----:B------:R2:W-:Y:S04]  /*3180*/  ATOMS.OR RZ, [UR5+0x18], R0 ;  /* 0x00001800ffff798c */ /* 0x0005e8000b000005 */
[----:B------:R2:W-:Y:S01]  /*3190*/  STS [UR6+0x120], R4 ;  /* 0x00012004ff007988 */ /* 0x0005e20008000806 */
[----:B------:R-:W-:Y:S05]  /*31a0*/  BRA `(.L_x_57) ;  /* 0x0000000000107947 */ /* 0x000fea0003800000 */
.L_x_56:
[----:B------:R-:W-:Y:S02]  /*31b0*/  MOV R0, 0xffffffff ;  /* 0xffffffff00007802 */ /* 0x000fe40000000f00 */
[----:B------:R-:W-:-:S03]  /*31c0*/  MOV R4, 0x31f0 ;  /* 0x000031f000047802 */ /* 0x000fc60000000f00 */
[----:B------:R2:W-:Y:S04]  /*31d0*/  STS [UR6+0x120], R0 ;  /* 0x00012000ff007988 */ /* 0x0005e80008000806 */
[----:B-12--5:R-:W-:Y:S05]  /*31e0*/  CALL.REL.NOINC `($__internal_1_$__cuda_sm10x_tcgen05_guardrail_trap_phase_invalid_during_alloc) ;  /* 0x0000005000047944 */ /* 0x026fea0003c00000 */
.L_x_57:
[----:B------:R-:W-:Y:S05]  /*31f0*/  WARPSYNC.ALL ;  /* 0x0000000000007948 */ /* 0x000fea0003800000 */
[----:B------:R-:W3:Y:S01]  /*3200*/  S2UR UR4, SR_CgaCtaId ;  /* 0x00000000000479c3 */ /* 0x000ee20000008800 */
[----:B------:R-:W-:Y:S01]  /*3210*/  UMOV UR13, 0x400 ;  /* 0x00000400000d7882 */ /* 0x000fe20000000000 */
[----:B------:R-:W-:-:S06]  /*3220*/  NOP ;  /* 0x0000000000007918 */ /* 0x000fcc0000000000 */
[----:B------:R-:W-:Y:S06]  /*3230*/  BAR.ARV 0x6, 0xa0 ;  /* 0x0182800000007b1d */ /* 0x000fec0000002000 */
[----:B------:R-:W4:Y:S01]  /*3240*/  LDCU UR5, c[0x0][0x38c] ;  /* 0x00007180ff0577ac */ /* 0x000f220008000800 */
[----:B------:R-:W-:Y:S01]  /*3250*/  LOP3.LUT R2, R2, 0xffff, RZ, 0xc0, !PT ;  /* 0x0000ffff02027812 */ /* 0x000fe200078ec0ff */
[----:B------:R-:W-:Y:S01]  /*3260*/  IMAD.MOV.U32 R11, RZ, RZ, 0x1 ;  /* 0x00000001ff0b7424 */ /* 0x000fe200078e00ff */
[----:B------:R-:W-:Y:S01]  /*3270*/  CS2R R8, SRZ ;  /* 0x0000000000087805 */ /* 0x000fe2000001ff00 */
[----:B------:R-:W1:Y:S01]  /*3280*/  LDCU UR8, c[0x0][0x38c] ;  /* 0x00007180ff0877ac */ /* 0x000e620008000800 */
[----:B------:R-:W-:Y:S01]  /*3290*/  R2UR UR15, R2 ;  /* 0x00000000020f72ca */ /* 0x000fe200000e0000 */
[----:B------:R-:W-:Y:S01]  /*32a0*/  IMAD.MOV.U32 R10, RZ, RZ, RZ ;  /* 0x000000ffff0a7224 */ /* 0x000fe200078e00ff */
[----:B------:R-:W-:Y:S01]  /*32b0*/  UMOV UR18, URZ ;  /* 0x000000ff00127c82 */ /* 0x000fe20008000000 */
[----:B------:R-:W-:Y:S01]  /*32c0*/  UMOV UR10, URZ ;  /* 0x000000ff000a7c82 */ /* 0x000fe20008000000 */
[----:B---3--:R-:W-:Y:S01]  /*32d0*/  ULEA UR13, UR4, UR13, 0x18 ;  /* 0x0000000d040d7291 */ /* 0x008fe2000f8ec0ff */
[----:B------:R-:W-:Y:S01]  /*32e0*/  UMOV UR20, 0x0 ;  /* 0x0000000000147882 */ /* 0x000fe20000000000 */
[----:B------:R-:W-:-:S02]  /*32f0*/  UMOV UR21, 0x4200490 ;  /* 0x0420049000157882 */ /* 0x000fc40000000000 */
[----:B------:R-:W-:Y:S02]  /*3300*/  UIADD3 UR6, UPT, UPT, UR13, 0x4400, URZ ;  /* 0x000044000d067890 */ /* 0x000fe4000fffe0ff */
[----:B------:R-:W-:Y:S02]  /*3310*/  UIADD3 UR7, UPT, UPT, UR13, 0x6400, URZ ;  /* 0x000064000d077890 */ /* 0x000fe4000fffe0ff */
[----:B----4-:R-:W-:Y:S01]  /*3320*/  UIADD3 UR5, UPT, UPT, UR5, 0x1f, URZ ;  /* 0x0000001f05057890 */ /* 0x010fe2000fffe0ff */
[----:B--2---:R-:W2:Y:S01]  /*3330*/  LDS R0, [UR13+0x120] ;  /* 0x0001200dff007984 */ /* 0x004ea20008000800 */
[----:B------:R-:W-:Y:S02]  /*3340*/  USHF.R.U32.HI UR6, URZ, 0x4, UR6 ;  /* 0x00000004ff067899 */ /* 0x000fe40008011606 */
[----:B------:R-:W-:Y:S02]  /*3350*/  USHF.R.S32.HI UR4, URZ, 0x1f, UR5 ;  /* 0x0000001fff047899 */ /* 0x000fe40008011405 */
[----:B------:R-:W-:-:S02]  /*3360*/  ULOP3.LUT UR6, UR6, 0x3fff, URZ, 0xc0, !UPT ;  /* 0x00003fff06067892 */ /* 0x000fc4000f8ec0ff */
[----:B------:R-:W-:Y:S02]  /*3370*/  ULEA.HI UR4, UR4, UR5, URZ, 0x5 ;  /* 0x0000000504047291 */ /* 0x000fe4000f8f28ff */
[----:B------:R-:W-:Y:S02]  /*3380*/  USHF.R.U32.HI UR5, URZ, 0x4, UR7 ;  /* 0x00000004ff057899 */ /* 0x000fe40008011607 */
[----:B------:R-:W-:Y:S02]  /*3390*/  USHF.R.S32.HI UR22, URZ, 0x5, UR4 ;  /* 0x00000005ff167899 */ /* 0x000fe40008011404 */
[----:B------:R-:W-:Y:S02]  /*33a0*/  ULOP3.LUT UR5, UR5, 0x3fff, URZ, 0xc0, !UPT ;  /* 0x00003fff05057892 */ /* 0x000fe4000f8ec0ff */
[----:B------:R-:W-:Y:S02]  /*33b0*/  UISETP.LT.AND UP0, UPT, UR22, 0x1, UPT ;  /* 0x000000011600788c */ /* 0x000fe4000bf01270 */
[----:B------:R-:W-:-:S02]  /*33c0*/  ULOP3.LUT UR16, UR6, 0x10000, URZ, 0xfc, !UPT ;  /* 0x0001000006107892 */ /* 0x000fc4000f8efcff */
[----:B------:R-:W-:Y:S02]  /*33d0*/  USEL UR23, UR22, 0x1, !UP0 ;  /* 0x0000000116177887 */ /* 0x000fe4000c000000 */
[----:B------:R-:W-:Y:S02]  /*33e0*/  ULOP3.LUT UR17, UR5, 0x10000, URZ, 0xfc, !UPT ;  /* 0x0001000005117892 */ /* 0x000fe4000f8efcff */
[----:B------:R-:W-:Y:S02]  /*33f0*/  UIADD3 UR23, UPT, UPT, -UR23, URZ, URZ ;  /* 0x000000ff17177290 */ /* 0x000fe4000fffe1ff */
[----:B-1----:R-:W-:Y:S01]  /*3400*/  UISETP.GE.AND UP4, UPT, UR8, 0x1, UPT ;  /* 0x000000010800788c */ /* 0x002fe2000bf86270 */
[----:B--2---:R-:W-:-:S15]  /*3410*/  R2UR UR24, R0 ;  /* 0x00000000001872ca */ /* 0x004fde00000e0000 */
.L_x_66:
[----:B------:R-:W-:Y:S02]  /*3420*/  LEA R0, R10, UR13, 0x3 ;  /* 0x0000000d0a007c11 */ /* 0x000fe4000f8e18ff */
[----:B------:R-:W-:Y:S02]  /*3430*/  SHF.L.U32 R5, R9, 0x1f, RZ ;  /* 0x0000001f09057819 */ /* 0x000fe400000006ff */
[----:B------:R-:W-:Y:S01]  /*3440*/  PLOP3.LUT P0, PT, PT, PT, UP4, 0x80, 0x8 ;  /* 0x000000000008781c */ /* 0x000fe20003f0f048 */
[----:B------:R-:W-:Y:S01]  /*3450*/  VIADD R3, R0, 0x80 ;  /* 0x0000008000037836 */ /* 0x000fe20000000000 */
[----:B-1----:R-:W1:Y:S02]  /*3460*/  SYNCS.PHASECHK.TRANS64.TRYWAIT P1, [R0+URZ+0x70], R5 ;  /* 0x00007005000075a7 */ /* 0x002e6400080211ff */
[----:B-1-3--:R-:W-:Y:S09]  /*3470*/  @!P1 BRA `(.L_x_60) ;  /* 0x0000004400ec9947 */ /* 0x00aff20003800000 */
.L_x_127:
[----:B------:R-:W-:Y:S01]  /*3480*/  LEA R4, R10, UR13, 0x4 ;  /* 0x0000000d0a047c11 */ /* 0x000fe2000f8e20ff */
[----:B------:R-:W-:Y:S01]  /*3490*/  @UP4 ULEA UR4, UR10, UR13, 0x3 ;  /* 0x0000000d0a044291 */ /* 0x000fe2000f8e18ff */
[----:B------:R-:W-:Y:S01]  /*34a0*/  PLOP3.LUT P2, PT, PT, PT, PT, 0x80, 0x8 ;  /* 0x000000000008781c */ /* 0x000fe20003f4f070 */
[----:B------:R-:W-:Y:S01]  /*34b0*/  ULEA UR19, UR18, UR13, 0x3 ;  /* 0x0000000d12137291 */ /* 0x000fe2000f8e18ff */
[----:B------:R-:W-:Y:S02]  /*34c0*/  PRMT R3, RZ, 0x654, R3 ;  /* 0x00000654ff037816 */ /* 0x000fe40000000003 */
[----:B-1----:R-:W1:Y:S01]  /*34d0*/  LDS.128 R4, [R4+0x100] ;  /* 0x0001000004047984 */ /* 0x002e620000000c00 */
[----:B------:R-:W-:Y:S02]  /*34e0*/  @P0 SHF.L.U32 R2, R8, 0x1f, RZ ;  /* 0x0000001f08020819 */ /* 0x000fe400000006ff */
[----:B------:R-:W-:Y:S01]  /*34f0*/  SHF.L.U32 R0, R11, 0x1f, RZ ;  /* 0x0000001f0b007819 */ /* 0x000fe200000006ff */
[----:B------:R-:W-:Y:S01]  /*3500*/  @!PT LDS RZ, [RZ] ;  /* 0x00000000fffff984 */ /* 0x000fe20000000800 */
[----:B------:R-:W-:Y:S01]  /*3510*/  @!PT LDS RZ, [RZ] ;  /* 0x00000000fffff984 */ /* 0x000fe20000000800 */
[----:B------:R-:W-:Y:S01]  /*3520*/  @!PT LDS RZ, [RZ] ;  /* 0x00000000fffff984 */ /* 0x000fe20000000800 */
[----:B------:R-:W-:Y:S01]  /*3530*/  @!PT LDS RZ, [RZ] ;  /* 0x00000000fffff984 */ /* 0x000fe20000000800 */
[----:B------:R2:W-:Y:S06]  /*3540*/  MEMBAR.ALL.CTA ;  /* 0x0000000000007992 */ /* 0x0005ec0000008000 */
[----:B--2---:R-:W2:Y:S02]  /*3550*/  FENCE.VIEW.ASYNC.S ;  /* 0x00000000000073c6 */ /* 0x004ea40000000000 */
[----:B--2---:R2:W-:Y:S01]  /*3560*/  SYNCS.ARRIVE.TRANS64.RED.A1T0 RZ, [R3+URZ], RZ ;  /* 0x000000ff03ff79a7 */ /* 0x0045e200081004ff */
[----:B------:R2:W3:Y:S01]  /*3570*/  @P0 SYNCS.PHASECHK.TRANS64.TRYWAIT P2, [UR4], R2 ;  /* 0x00000002ff0005a7 */ /* 0x0004e20008041104 */
[----:B-1----:R-:W-:Y:S01]  /*3580*/  LOP3.LUT P1, RZ, R6, 0x1, RZ, 0xc0, !PT ;  /* 0x0000000106ff7812 */ /* 0x002fe2000782c0ff */
[----:B------:R-:W1:Y:S02]  /*3590*/  SYNCS.PHASECHK.TRANS64.TRYWAIT P0, [UR19+0xb0], R0 ;  /* 0x0000b000ff0075a7 */ /* 0x000e640008001113 */
[----:B-123--:R-:W-:Y:S10]  /*35a0*/  @!P0 BRA `(.L_x_61) ;  /* 0x0000004400b48947 */ /* 0x00eff40003800000 */
.L_x_129:
[----:B------:R-:W-:Y:S01]  /*35b0*/  IADD3 R10, PT, PT, R10, 0x1, RZ ;  /* 0x000000010a0a7810 */ /* 0x000fe20007ffe0ff */
[----:B------:R-:W-:Y:S06]  /*35c0*/  BRA.U !UP4, `(.L_x_62) ;  /* 0x000000010ca07547 */ /* 0x000fec000b800000 */
[----:B------:R-:W-:Y:S02]  /*35d0*/  ULEA.HI UR4, UR18, UR18, URZ, 0x1 ;  /* 0x0000001212047291 */ /* 0x000fe4000f8f08ff */
[----:B------:R-:W-:Y:S02]  /*35e0*/  UPLOP3.LUT UP2, UPT, UPT, UPT, UPT, 0x40, 0x4 ;  /* 0x000000000004789c */ /* 0x000fe40003f4e870 */
[----:B------:R-:W-:Y:S02]  /*35f0*/  USHF.L.U32 UR5, UR4, 0x6, URZ ;  /* 0x0000000604057899 */ /* 0x000fe400080006ff */
[----:B------:R-:W-:Y:S02]  /*3600*/  ULOP3.LUT UR14, UR4, 0xffe, URZ, 0xc0, !UPT ;  /* 0x00000ffe040e7892 */ /* 0x000fe4000f8ec0ff */
[----:B------:R-:W-:Y:S02]  /*3610*/  ULOP3.LUT UR4, UR5, 0xffffff80, URZ, 0xc0, !UPT ;  /* 0xffffff8005047892 */ /* 0x000fe4000f8ec0ff */
[----:B------:R-:W-:-:S02]  /*3620*/  UIADD3 UR14, UPT, UPT, -UR14, UR18, URZ ;  /* 0x000000120e0e7290 */ /* 0x000fc4000fffe1ff */
[----:B------:R-:W-:Y:S01]  /*3630*/  UIADD3 UR4, UPT, UPT, UR24, UR4, URZ ;  /* 0x0000000418047290 */ /* 0x000fe2000fffe0ff */
[----:B------:R-:W-:Y:S01]  /*3640*/  UMOV UR12, UR23 ;  /* 0x00000017000c7c82 */ /* 0x000fe20008000000 */
[----:B------:R-:W-:Y:S02]  /*3650*/  UMOV UR11, UR22 ;  /* 0x00000016000b7c82 */ /* 0x000fe40008000000 */
[----:B------:R-:W-:Y:S01]  /*3660*/  ULEA UR14, UR14, UR4, 0x14 ;  /* 0x000000040e0e7291 */ /* 0x000fe2000f8ea0ff */
[----:B------:R-:W-:-:S11]  /*3670*/  UMOV UR5, UR10 ;  /* 0x0000000a00057c82 */ /* 0x000fd60008000000 */
.L_x_65:
[----:B------:R-:W-:Y:S02]  /*3680*/  UIADD3 UR12, UPT, UPT, UR12, 0x1, URZ ;  /* 0x000000010c0c7890 */ /* 0x000fe4000fffe0ff */
[----:B--2---:R-:W-:Y:S02]  /*3690*/  ULEA UR6, UR5, UR13, 0x3 ;  /* 0x0000000d05067291 */ /* 0x004fe4000f8e18ff */
[----:B------:R-:W-:Y:S01]  /*36a0*/  UISETP.NE.AND UP3, UPT, UR12, URZ, UPT ;  /* 0x000000ff0c00728c */ /* 0x000fe2000bf65270 */
[----:B---3--:R-:W-:Y:S10]  /*36b0*/  @P2 BRA `(.L_x_63) ;  /* 0x00000000000c2947 */ /* 0x008ff40003800000 */
[----:B-1----:R-:W-:Y:S04]  /*36c0*/  SHF.L.U32 R3, R8, 0x1f, RZ ;  /* 0x0000001f08037819 */ /* 0x002fe800000006ff */
[----:B------:R-:W1:Y:S02]  /*36d0*/  SYNCS.PHASECHK.TRANS64.TRYWAIT P0, [UR6], R3 ;  /* 0x00000003ff0075a7 */ /* 0x000e640008001106 */
[----:B-1----:R-:W-:Y:S05]  /*36e0*/  @!P0 BRA `(.L_x_64) ;  /* 0x00000044007c8947 */ /* 0x002fea0003800000 */
.L_x_63:
[----:B------:R-:W-:Y:S01]  /*36f0*/  UISETP.NE.AND UP0, UPT, UR11, 0x1, UPT ;  /* 0x000000010b00788c */ /* 0x000fe2000bf05270 */
[----:B------:R-:W-:Y:S01]  /*3700*/  PLOP3.LUT P2, PT, PT, PT, PT, 0x80, 0x8 ;  /* 0x000000000008781c */ /* 0x000fe20003f4f070 */
[----:B------:R-:W-:Y:S02]  /*3710*/  UIADD3 UR4, UPT, UPT, UR5, 0x1, URZ ;  /* 0x0000000105047890 */ /* 0x000fe4000fffe0ff */
[----:B------:R-:W-:Y:S02]  /*3720*/  ULEA UR8, UR5, UR17, 0x8 ;  /* 0x0000001105087291 */ /* 0x000fe4000f8e40ff */
[----:B------:R-:W-:Y:S01]  /*3730*/  UISETP.NE.AND UP1, UPT, UR4, 0x4, UPT ;  /* 0x000000040400788c */ /* 0x000fe2000bf25270 */
[----:B------:R-:W-:Y:S01]  /*3740*/  PLOP3.LUT P0, PT, PT, PT, UP0, 0x80, 0x8 ;  /* 0x000000000008781c */ /* 0x000fe20003f0f008 */
[----:B------:R-:W-:Y:S02]  /*3750*/  UIADD3 UR11, UPT, UPT, UR11, -0x1, URZ ;  /* 0xffffffff0b0b7890 */ /* 0x000fe4000fffe0ff */
[----:B------:R-:W-:Y:S02]  /*3760*/  USEL UR7, URZ, 0x1, UP1 ;  /* 0x00000001ff077887 */ /* 0x000fe40008800000 */
[----:B------:R-:W-:Y:S01]  /*3770*/  USEL UR10, UR4, URZ, UP1 ;  /* 0x000000ff040a7287 */ /* 0x000fe20008800000 */
[----:B------:R-:W-:Y:S03]  /*3780*/  UMOV UR9, 0xc0004010 ;  /* 0xc000401000097882 */ /* 0x000fe60000000000 */
[----:B------:R-:W-:Y:S01]  /*3790*/  @UP0 ULEA UR4, UR10, UR13, 0x3 ;  /* 0x0000000d0a040291 */ /* 0x000fe2000f8e18ff */
[----:B------:R-:W-:Y:S01]  /*37a0*/  LOP3.LUT R8, R8, UR7, RZ, 0x3c, !PT ;  /* 0x0000000708087c12 */ /* 0x000fe2000f8e3cff */
[----:B------:R-:W-:Y:S03]  /*37b0*/  UMOV UR7, 0xc0004010 ;  /* 0xc000401000077882 */ /* 0x000fe60000000000 */
[----:B-1----:R-:W-:Y:S04]  /*37c0*/  @P0 SHF.L.U32 R0, R8, 0x1f, RZ ;  /* 0x0000001f08000819 */ /* 0x002fe800000006ff */
[----:B------:R2:W3:Y:S01]  /*37d0*/  @P0 SYNCS.PHASECHK.TRANS64.TRYWAIT P2, [UR4], R0 ;  /* 0x00000000ff0005a7 */ /* 0x0004e20008041104 */
[----:B------:R-:W-:Y:S02]  /*37e0*/  UIADD3 UR4, UPT, UPT, UR6, 0x20, URZ ;  /* 0x0000002006047890 */ /* 0x000fe4000fffe0ff */
[----:B------:R-:W-:Y:S03]  /*37f0*/  ULEA UR6, UR5, UR16, 0x7 ;  /* 0x0000001005067291 */ /* 0x000fe6000f8e38ff */
[----:B------:R-:W-:Y:S06]  /*3800*/  UMOV UR5, UR10 ;  /* 0x0000000a00057c82 */ /* 0x000fec0008000000 */
[----:B------:R2:W-:Y:S01]  /*3810*/  UTCQMMA gdesc[UR6], gdesc[UR8], tmem[UR14], tmem[UR20], idesc[UR21], UP2 ;  /* 0x00ff1408060075ea */ /* 0x0005e2000900030e */
[----:B------:R-:W-:Y:S01]  /*3820*/  UPLOP3.LUT UP2, UPT, UPT, UPT, UPT, 0x80, 0x8 ;  /* 0x000000000008789c */ /* 0x000fe20003f4f070 */
[----:B------:R2:W-:Y:S01]  /*3830*/  UTCBAR.MULTICAST [UR4], URZ, UR15 ;  /* 0x000000ff040073e9 */ /* 0x0005e2000800080f */
[----:B------:R-:W-:Y:S09]  /*3840*/  BRA.U UP3, `(.L_x_65) ;  /* 0xfffffffd038c7547 */ /* 0x000ff2000b83ffff */
.L_x_62:
[----:B--2---:R-:W-:Y:S01]  /*3850*/  UIADD3 UR4, UPT, UPT, UR18, 0x1, URZ ;  /* 0x0000000112047890 */ /* 0x004fe2000fffe0ff */
[C---:B------:R-:W-:Y:S01]  /*3860*/  ISETP.NE.AND P0, PT, R10.reuse, 0x2, PT ;  /* 0x000000020a00780c */ /* 0x040fe20003f05270 */
[----:B------:R-:W-:Y:S02]  /*3870*/  UIADD3 UR5, UPT, UPT, UR19, 0x90, URZ ;  /* 0x0000009013057890 */ /* 0x000fe4000fffe0ff */
[----:B------:R-:W-:Y:S01]  /*3880*/  UISETP.NE.AND UP0, UPT, UR4, 0x4, UPT ;  /* 0x000000040400788c */ /* 0x000fe2000bf05270 */
[----:B-1----:R-:W-:Y:S02]  /*3890*/  SEL R0, RZ, 0x1, P0 ;  /* 0x00000001ff007807 */ /* 0x002fe40000000000 */
[----:B------:R-:W-:Y:S01]  /*38a0*/  SEL R10, R10, RZ, P0 ;  /* 0x000000ff0a0a7207 */ /* 0x000fe20000000000 */
[----:B------:R-:W-:Y:S01]  /*38b0*/  USEL UR6, URZ, 0x1, UP0 ;  /* 0x00000001ff067887 */ /* 0x000fe20008000000 */
[----:B------:R-:W-:Y:S01]  /*38c0*/  LOP3.LUT R9, R9, R0, RZ, 0x3c, !PT ;  /* 0x0000000009097212 */ /* 0x000fe200078e3cff */
[----:B------:R-:W-:Y:S01]  /*38d0*/  USEL UR18, UR4, URZ, UP0 ;  /* 0x000000ff04127287 */ /* 0x000fe20008000000 */
[----:B------:R1:W-:Y:S03]  /*38e0*/  UTCBAR [UR5], URZ ;  /* 0x000000ff050073e9 */ /* 0x0003e600080000ff */
[----:B------:R-:W-:Y:S01]  /*38f0*/  LOP3.LUT R11, R11, UR6, RZ, 0x3c, !PT ;  /* 0x000000060b0b7c12 */ /* 0x000fe2000f8e3cff */
[----:B------:R-:W-:Y:S07]  /*3900*/  @P1 BRA `(.L_x_66) ;  /* 0xfffffff800c41947 */ /* 0x000fee000383ffff */
[----:B------:R-:W2:Y:S01]  /*3910*/  S2UR UR8, SR_CgaCtaId ;  /* 0x00000000000879c3 */ /* 0x000ea20000008800 */
[----:B------:R-:W-:Y:S01]  /*3920*/  ELECT P0, URZ, PT ;  /* 0x0000000000ff782f */ /* 0x000fe20003800000 */
[----:B------:R-:W-:Y:S01]  /*3930*/  IMAD.MOV.U32 R0, RZ, RZ, 0x1 ;  /* 0x00000001ff007424 */ /* 0x000fe200078e00ff */
[----:B------:R-:W-:Y:S01]  /*3940*/  UIADD3 UR13, UPT, UPT, UR13, 0xb0, URZ ;  /* 0x000000b00d0d7890 */ /* 0x000fe2000fffe0ff */
[----:B------:R-:W-:Y:S01]  /*3950*/  SHF.L.U32 R3, R11, 0x1f, RZ ;  /* 0x0000001f0b037819 */ /* 0x000fe200000006ff */
[----:B------:R-:W-:-:S03]  /*3960*/  UMOV UR4, 0x40 ;  /* 0x0000004000047882 */ /* 0x000fc60000000000 */
[----:B------:R-:W-:Y:S01]  /*3970*/  UVIRTCOUNT.DEALLOC.SMPOOL 0x80 ;  /* 0x000000800000784c */ /* 0x000fe20000000000 */
[----:B--2---:R-:W-:Y:S02]  /*3980*/  ULEA UR8, UR8, UR4, 0x18 ;  /* 0x0000000408087291 */ /* 0x004fe4000f8ec0ff */
[----:B------:R-:W-:-:S07]  /*3990*/  ULEA UR4, UR18, UR13, 0x3 ;  /* 0x0000000d12047291 */ /* 0x000fce000f8e18ff */
[----:B------:R2:W-:Y:S02]  /*39a0*/  @P0 STS.U8 [UR8+0x1c], R0 ;  /* 0x00001c00ff000988 */ /* 0x0005e40008000008 */
[----:B------:R-:W4:Y:S02]  /*39b0*/  SYNCS.PHASECHK.TRANS64.TRYWAIT P0, [UR4], R3 ;  /* 0x00000003ff0075a7 */ /* 0x000f240008001104 */
[----:B--2-4-:R-:W-:Y:S05]  /*39c0*/  @!P0 BRA `(.L_x_67) ;  /* 0x0000004000dc8947 */ /* 0x014fea0003800000 */
.L_x_132:
[----:B------:R-:W-:-:S04]  /*39d0*/  UIADD3 UR4, UPT, UPT, UR18, 0x1, URZ ;  /* 0x0000000112047890 */ /* 0x000fc8000fffe0ff */
[----:B------:R-:W-:-:S04]  /*39e0*/  UISETP.NE.AND UP0, UPT, UR4, 0x4, UPT ;  /* 0x000000040400788c */ /* 0x000fc8000bf05270 */
[----:B------:R-:W-:Y:S02]  /*39f0*/  USEL UR6, URZ, 0x1, UP0 ;  /* 0x00000001ff067887 */ /* 0x000fe40008000000 */
[----:B------:R-:W-:-:S04]  /*3a00*/  USEL UR4, UR4, URZ, UP0 ;  /* 0x000000ff04047287 */ /* 0x000fc80008000000 */
[----:B-1----:R-:W-:Y:S01]  /*3a10*/  ULEA UR5, UR4, UR13, 0x3 ;  /* 0x0000000d04057291 */ /* 0x002fe2000f8e18ff */
[----:B------:R-:W-:-:S04]  /*3a20*/  LOP3.LUT R2, R11, UR6, RZ, 0x3c, !PT ;  /* 0x000000060b027c12 */ /* 0x000fc8000f8e3cff */
[----:B--2---:R-:W-:-:S04]  /*3a30*/  SHF.L.U32 R3, R2, 0x1f, RZ ;  /* 0x0000001f02037819 */ /* 0x004fc800000006ff */
[----:B------:R-:W1:Y:S02]  /*3a40*/  SYNCS.PHASECHK.TRANS64.TRYWAIT P0, [UR5], R3 ;  /* 0x00000003ff0075a7 */ /* 0x000e640008001105 */
[----:B-1----:R-:W-:Y:S05]  /*3a50*/  @!P0 BRA `(.L_x_68) ;  /* 0x0000004000d08947 */ /* 0x002fea0003800000 */
.L_x_134:
        /* <DEDUP_REMOVED lines=9> */
.L_x_136:
[----:B------:R-:W-:-:S04]  /*3af0*/  UIADD3 UR4, UPT, UPT, UR4, 0x1, URZ ;  /* 0x0000000104047890 */ /* 0x000fc8000fffe0ff */
[----:B------:R-:W-:-:S04]  /*3b00*/  UISETP.NE.AND UP0, UPT, UR4, 0x4, UPT ;  /* 0x000000040400788c */ /* 0x000fc8000bf05270 */
[----:B------:R-:W-:Y:S02]  /*3b10*/  USEL UR5, URZ, 0x1, UP0 ;  /* 0x00000001ff057887 */ /* 0x000fe40008000000 */
[----:B------:R-:W-:-:S04]  /*3b20*/  USEL UR4, UR4, URZ, UP0 ;  /* 0x000000ff04047287 */ /* 0x000fc80008000000 */
[----:B------:R-:W-:Y:S01]  /*3b30*/  ULEA UR4, UR4, UR13, 0x3 ;  /* 0x0000000d04047291 */ /* 0x000fe2000f8e18ff */
[----:B-1----:R-:W-:-:S04]  /*3b40*/  LOP3.LUT R3, R2, UR5, RZ, 0x3c, !PT ;  /* 0x0000000502037c12 */ /* 0x002fc8000f8e3cff */
[----:B------:R-:W-:-:S04]  /*3b50*/  SHF.L.U32 R3, R3, 0x1f, RZ ;  /* 0x0000001f03037819 */ /* 0x000fc800000006ff */
[----:B------:R-:W1:Y:S02]  /*3b60*/  SYNCS.PHASECHK.TRANS64.TRYWAIT P0, [UR4], R3 ;  /* 0x00000003ff0075a7 */ /* 0x000e640008001104 */
[----:B-1----:R-:W-:Y:S05]  /*3b70*/  @!P0 BRA `(.L_x_70) ;  /* 0x0000004000b88947 */ /* 0x002fea0003800000 */
.L_x_138:
[----:B------:R-:W-:Y:S01]  /*3b80*/  NOP ;  /* 0x0000000000007918 */ /* 0x000fe20000000000 */
[----:B-1----:R-:W1:Y:S01]  /*3b90*/  LDS R0, [UR8+0x14] ;  /* 0x00001408ff007984 */ /* 0x002e620008000800 */
[----:B------:R-:W-:Y:S01]  /*3ba0*/  ULOP3.LUT UR4, UR24, 0xffff, URZ, 0xc0, !UPT ;  /* 0x0000ffff18047892 */ /* 0x000fe2000f8ec0ff */
[----:B------:R-:W-:Y:S01]  /*3bb0*/  UMOV UR5, 0xffff ;  /* 0x0000ffff00057882 */ /* 0x000fe20000000000 */
[----:B------:R-:W-:Y:S02]  /*3bc0*/  UMOV UR6, 0x1 ;  /* 0x0000000100067882 */ /* 0x000fe40000000000 */
[----:B------:R-:W-:-:S04]  /*3bd0*/  USHF.R.U32.HI UR4, URZ, 0x5, UR4 ;  /* 0x00000005ff047899 */ /* 0x000fc80008011604 */
[----:B------:R-:W-:Y:S02]  /*3be0*/  USHF.L.U32 UR5, UR5, UR4, URZ ;  /* 0x0000000405057299 */ /* 0x000fe400080006ff */
[----:B------:R-:W-:-:S04]  /*3bf0*/  USHF.L.U32 UR4, UR6, UR4, URZ ;  /* 0x0000000406047299 */ /* 0x000fc800080006ff */
[----:B-1----:R-:W-:-:S04]  /*3c00*/  LOP3.LUT R0, R0, UR5, RZ, 0xc0, !PT ;  /* 0x0000000500007c12 */ /* 0x002fc8000f8ec0ff */
[----:B------:R-:W-:-:S13]  /*3c10*/  ISETP.NE.AND P0, PT, R0, UR5, PT ;  /* 0x0000000500007c0c */ /* 0x000fda000bf05270 */
[----:B------:R-:W-:Y:S05]  /*3c20*/  @P0 BRA `(.L_x_71) ;  /* 0x0000000000580947 */ /* 0x000fea0003800000 */
[----:B------:R-:W1:Y:S02]  /*3c30*/  LDS R0, [UR8+0x18] ;  /* 0x00001808ff007984 */ /* 0x000e640008000800 */
[----:B-1----:R-:W-:-:S04]  /*3c40*/  LOP3.LUT R0, R0, UR4, RZ, 0xc0, !PT ;  /* 0x0000000400007c12 */ /* 0x002fc8000f8ec0ff */
[----:B------:R-:W-:-:S13]  /*3c50*/  ISETP.NE.AND P0, PT, R0, UR4, PT ;  /* 0x0000000400007c0c */ /* 0x000fda000bf05270 */
[----:B------:R-:W-:Y:S05]  /*3c60*/  @P0 BRA `(.L_x_72) ;  /* 0x00000000003c0947 */ /* 0x000fea0003800000 */
[----:B------:R-:W1:Y:S01]  /*3c70*/  S2R R2, SR_LANEID ;  /* 0x0000000000027919 */ /* 0x000e620000000000 */
[----:B------:R-:W-:Y:S01]  /*3c80*/  ULOP3.LUT UR5, URZ, UR5, URZ, 0x33, !UPT ;  /* 0x00000005ff057292 */ /* 0x000fe2000f8e33ff */
[----:B------:R-:W-:Y:S01]  /*3c90*/  LOP3.LUT R4, RZ, UR4, RZ, 0x33, !PT ;  /* 0x00000004ff047c12 */ /* 0x000fe2000f8e33ff */
[----:B------:R-:W-:Y:S02]  /*3ca0*/  VOTEU.ANY UR4, UPT, PT ;  /* 0x0000000000047886 */ /* 0x000fe400038e0100 */
[----:B------:R-:W-:Y:S01]  /*3cb0*/  UFLO.U32 UR4, UR4 ;  /* 0x00000004000472bd */ /* 0x000fe200080e0000 */
[----:B------:R-:W2:Y:S01]  /*3cc0*/  REDUX UR6, R4 ;  /* 0x00000000040673c4 */ /* 0x000ea20000000000 */
[----:B------:R-:W-:-:S06]  /*3cd0*/  IMAD.U32 R0, RZ, RZ, UR5 ;  /* 0x00000005ff007e24 */ /* 0x000fcc000f8e00ff */
[----:B------:R4:W-:Y:S01]  /*3ce0*/  UTCATOMSWS.AND URZ, UR5 ;  /* 0x0000000500ff79e3 */ /* 0x0009e20008000000 */
[----:B------:R-:W3:Y:S01]  /*3cf0*/  REDUX UR7, R0 ;  /* 0x00000000000773c4 */ /* 0x000ee20000000000 */
[----:B-1----:R-:W-:Y:S01]  /*3d00*/  ISETP.EQ.U32.AND P0, PT, R2, UR4, PT ;  /* 0x0000000402007c0c */ /* 0x002fe2000bf02070 */
[----:B--2---:R-:W-:Y:S01]  /*3d10*/  IMAD.U32 R2, RZ, RZ, UR6 ;  /* 0x00000006ff027e24 */ /* 0x004fe2000f8e00ff */
[----:B---3--:R-:W-:-:S11]  /*3d20*/  MOV R3, UR7 ;  /* 0x0000000700037c02 */ /* 0x008fd60008000f00 */
[----:B------:R4:W-:Y:S04]  /*3d30*/  @P0 ATOMS.AND RZ, [UR8+0x14], R3 ;  /* 0x00001403ffff098c */ /* 0x0009e8000a800008 */
[----:B------:R4:W-:Y:S01]  /*3d40*/  @P0 ATOMS.AND RZ, [UR8+0x18], R2 ;  /* 0x00001802ffff098c */ /* 0x0009e2000a800008 */
[----:B------:R-:W-:Y:S05]  /*3d50*/  BRA `(.L_x_73) ;  /* 0x0000000000147947 */ /* 0x000fea0003800000 */
.L_x_72:
[----:B------:R-:W-:Y:S02]  /*3d60*/  MOV R2, 0x3d80 ;  /* 0x00003d8000027802 */ /* 0x000fe40000000f00 */
[----:B---3-5:R-:W-:Y:S05]  /*3d70*/  CALL.REL.NOINC `($__internal_0_$__cuda_sm10x_tcgen05_guardrail_trap_col_being_dealloced_not_returned_by_alloc) ;  /* 0x0000004400147944 */ /* 0x028fea0003c00000 */
[----:B------:R-:W-:Y:S05]  /*3d80*/  BRA `(.L_x_73) ;  /* 0x0000000000087947 */ /* 0x000fea0003800000 */
.L_x_71:
[----:B------:R-:W-:Y:S02]  /*3d90*/  MOV R2, 0x3db0 ;  /* 0x00003db000027802 */ /* 0x000fe40000000f00 */
[----:B---3-5:R-:W-:Y:S05]  /*3da0*/  CALL.REL.NOINC `($__internal_2_$__cuda_sm10x_tcgen05_guardrail_trap_unallocated_columns_being_dealloced) ;  /* 0x0000004400207944 */ /* 0x028fea0003c00000 */
.L_x_73:
[----:B------:R-:W-:Y:S01]  /*3db0*/  NOP ;  /* 0x0000000000007918 */ /* 0x000fe20000000000 */
[----:B----4-:R-:W-:Y:S05]  /*3dc0*/  EXIT ;  /* 0x000000000000794d */ /* 0x010fea0003800000 */
.L_x_55:
[----:B------:R-:W-:-:S09]  /*3dd0*/  UISETP.NE.OR UP0, UPT, UR17, 0x3, !UP3 ;  /* 0x000000031100788c */ /* 0x000fd2000df05670 */
[----:B------:R-:W-:Y:S05]  /*3de0*/  BRA.U UP0, `(.L_x_74) ;  /* 0x0000000d00807547 */ /* 0x000fea000b800000 */
[----:B------:R-:W2:Y:S01]  /*3df0*/  S2UR UR10, SR_CgaCtaId ;  /* 0x00000000000a79c3 */ /* 0x000ea20000008800 */
[----:B------:R-:W3:Y:S01]  /*3e00*/  LDCU UR32, c[0x0][0x370] ;  /* 0x00006e00ff2077ac */ /* 0x000ee20008000800 */
[----:B------:R-:W-:Y:S02]  /*3e10*/  HFMA2 R13, -RZ, RZ, 0, 0 ;  /* 0x00000000ff0d7431 */ /* 0x000fe400000001ff */
[----:B------:R-:W-:Y:S01]  /*3e20*/  IMAD.MOV.U32 R15, RZ, RZ, 0x1 ;  /* 0x00000001ff0f7424 */ /* 0x000fe200078e00ff */
[----:B------:R-:W-:Y:S01]  /*3e30*/  MOV R7, 0x1000 ;  /* 0x0000100000077802 */ /* 0x000fe20000000f00 */
[----:B------:R-:W3:Y:S01]  /*3e40*/  LDCU.128 UR28, c[0x0][0xb10] ;  /* 0x00016200ff1c77ac */ /* 0x000ee20008000c00 */
[----:B------:R-:W-:Y:S01]  /*3e50*/  IMAD.MOV.U32 R14, RZ, RZ, RZ ;  /* 0x000000ffff0e7224 */ /* 0x000fe200078e00ff */
[----:B------:R-:W4:Y:S01]  /*3e60*/  LDC.64 R16, c[0x0][0x348] ;  /* 0x0000d200ff107b82 */ /* 0x000f220000000a00 */
[----:B------:R-:W1:Y:S01]  /*3e70*/  LDCU UR27, c[0x0][0x374] ;  /* 0x00006e80ff1b77ac */ /* 0x000e620008000800 */
[----:B------:R-:W2:Y:S06]  /*3e80*/  LDCU UR15, c[0x0][0xb0c] ;  /* 0x00016180ff0f77ac */ /* 0x000eac0008000800 */
[----:B------:R-:W4:Y:S01]  /*3e90*/  LDC.64 R2, c[0x0][0x888] ;  /* 0x00022200ff027b82 */ /* 0x000f220000000a00 */
[----:B------:R-:W2:Y:S01]  /*3ea0*/  LDCU UR39, c[0x0][0xb20] ;  /* 0x00016400ff2777ac */ /* 0x000ea20008000800 */
[----:B------:R-:W2:Y:S06]  /*3eb0*/  LDCU UR4, c[0x0][0xb30] ;  /* 0x00016600ff0477ac */ /* 0x000eac0008000800 */
[----:B------:R-:W4:Y:S01]  /*3ec0*/  LDC.64 R4, c[0x0][0x890] ;  /* 0x00022400ff047b82 */ /* 0x000f220000000a00 */
[----:B------:R-:W-:Y:S01]  /*3ed0*/  UMOV UR21, 0x400 ;  /* 0x0000040000157882 */ /* 0x000fe20000000000 */
[----:B---3--:R-:W-:-:S02]  /*3ee0*/  UIMAD.WIDE.U32 UR6, UR32, UR28, URZ ;  /* 0x0000001c200672a5 */ /* 0x008fc4000f8e00ff */
[----:B-1----:R-:W-:Y:S02]  /*3ef0*/  UIMAD.WIDE.U32 UR8, UR27, UR31, URZ ;  /* 0x0000001f1b0872a5 */ /* 0x002fe4000f8e00ff */
[----:B--2---:R-:W-:Y:S02]  /*3f00*/  ULEA UR21, UR10, UR21, 0x18 ;  /* 0x000000150a157291 */ /* 0x004fe4000f8ec0ff */
[----:B------:R-:W-:Y:S02]  /*3f10*/  UPLOP3.LUT UP3, UPT, UPT, UPT, UPT, 0x40, 0x4 ;  /* 0x000000000004789c */ /* 0x000fe40003f6e870 */
[----:B------:R-:W-:Y:S02]  /*3f20*/  UIADD3 UR33, UPT, UPT, UR21, 0x48, URZ ;  /* 0x0000004815217890 */ /* 0x000fe4000fffe0ff */
[----:B------:R-:W-:Y:S01]  /*3f30*/  UIADD3 UR17, UPT, UPT, UR21, 0x40, URZ ;  /* 0x0000004015117890 */ /* 0x000fe2000fffe0ff */
[----:B------:R-:W-:Y:S01]  /*3f40*/  UMOV UR6, UR7 ;  /* 0x0000000700067c82 */ /* 0x000fe20008000000 */
[----:B------:R-:W-:Y:S01]  /*3f50*/  UMOV UR35, UR9 ;  /* 0x0000000900237c82 */ /* 0x000fe20008000000 */
[----:B------:R-:W-:-:S02]  /*3f60*/  UISETP.GE.AND UP0, UPT, UR42, 0x1, UPT ;  /* 0x000000012a00788c */ /* 0x000fc4000bf06270 */
[----:B------:R-:W-:Y:S01]  /*3f70*/  UISETP.NE.AND UP4, UPT, UR42, 0x1, UPT ;  /* 0x000000012a00788c */ /* 0x000fe2000bf85270 */
[----:B------:R-:W1:Y:S01]  /*3f80*/  LDCU.64 UR22, c[0x0][0xb28] ;  /* 0x00016500ff1677ac */ /* 0x000e620008000a00 */
[----:B------:R-:W-:Y:S02]  /*3f90*/  UISETP.NE.AND UP6, UPT, UR15, 0x1, UPT ;  /* 0x000000010f00788c */ /* 0x000fe4000bfc5270 */
[----:B------:R-:W-:Y:S02]  /*3fa0*/  UISETP.NE.AND UP5, UPT, UR30, 0x1, UPT ;  /* 0x000000011e00788c */ /* 0x000fe4000bfa5270 */
[----:B------:R-:W-:Y:S02]  /*3fb0*/  UPRMT UR33, UR10, 0x654, UR33 ;  /* 0x000006540a217896 */ /* 0x000fe40008000021 */
[----:B------:R-:W-:Y:S02]  /*3fc0*/  USHF.R.U32.HI UR37, URZ, UR29, UR6 ;  /* 0x0000001dff257299 */ /* 0x000fe40008011606 */
[----:B------:R-:W-:-:S02]  /*3fd0*/  UPRMT UR34, UR10, 0x654, UR17 ;  /* 0x000006540a227896 */ /* 0x000fc40008000011 */
[----:B------:R-:W-:Y:S02]  /*3fe0*/  USHF.R.U32.HI UR35, URZ, UR39, UR35 ;  /* 0x00000027ff237299 */ /* 0x000fe40008011623 */
[----:B------:R-:W-:-:S11]  /*3ff0*/  UISETP.NE.AND UP2, UPT, UR4, 0x1, UPT ;  /* 0x000000010400788c */ /* 0x000fd6000bf45270 */
.L_x_83:
[C---:B------:R-:W-:Y:S02]  /*4000*/  LEA R12, R14.reuse, UR21, 0x3 ;  /* 0x000000150e0c7c11 */ /* 0x040fe4000f8e18ff */
[----:B------:R-:W-:Y:S02]  /*4010*/  SHF.L.U32 R9, R13, 0x1f, RZ ;  /* 0x0000001f0d097819 */ /* 0x000fe400000006ff */
[----:B------:R-:W-:Y:S02]  /*4020*/  LEA R10, R14, UR21, 0x4 ;  /* 0x000000150e0a7c11 */ /* 0x000fe4000f8e20ff */
[----:B--2---:R-:W2:Y:S02]  /*4030*/  SYNCS.PHASECHK.TRANS64.TRYWAIT P0, [R12+URZ+0x70], R9 ;  /* 0x000070090c0075a7 */ /* 0x004ea400080011ff */
[----:B--2---:R-:W-:Y:S05]  /*4040*/  @!P0 BRA `(.L_x_75) ;  /* 0x0000003c009c8947 */ /* 0x004fea0003800000 */
.L_x_139:
[----:B--2---:R-:W2:Y:S01]  /*4050*/  LDS.128 R8, [R10+0x100] ;  /* 0x000100000a087984 */ /* 0x004ea20000000c00 */
[----:B------:R-:W-:Y:S01]  /*4060*/  UISETP.GE.AND UP0, UPT, UR42, 0x1, UPT ;  /* 0x000000012a00788c */ /* 0x000fe2000bf06270 */
[----:B------:R-:W-:Y:S01]  /*4070*/  @!PT LDS RZ, [RZ] ;  /* 0x00000000fffff984 */ /* 0x000fe20000000800 */
[----:B------:R-:W-:Y:S01]  /*4080*/  @!PT LDS RZ, [RZ] ;  /* 0x00000000fffff984 */ /* 0x000fe20000000800 */
[----:B------:R-:W-:Y:S01]  /*4090*/  @!PT LDS RZ, [RZ] ;  /* 0x00000000fffff984 */ /* 0x000fe20000000800 */
[----:B------:R-:W-:Y:S01]  /*40a0*/  @!PT LDS RZ, [RZ] ;  /* 0x00000000fffff984 */ /* 0x000fe20000000800 */
[----:B------:R3:W-:Y:S06]  /*40b0*/  MEMBAR.ALL.CTA ;  /* 0x0000000000007992 */ /* 0x0007ec0000008000 */
[----:B---3--:R-:W3:Y:S01]  /*40c0*/  FENCE.VIEW.ASYNC.S ;  /* 0x00000000000073c6 */ /* 0x008ee20000000000 */
[----:B--2---:R-:W-:Y:S11]  /*40d0*/  LOP3.LUT P0, RZ, R10, 0x1, RZ, 0xc0, !PT ;  /* 0x000000010aff7812 */ /* 0x004ff6000780c0ff */
[----:B------:R-:W-:Y:S02]  /*40e0*/  @!UPT UIADD3 URZ, UPT, UPT, URZ, URZ, URZ ;  /* 0x000000fffffff290 */ /* 0x000fe4000fffe0ff */
[----:B---3--:R-:W-:Y:S01]  /*40f0*/  VOTEU.ANY UP1, P0 ;  /* 0x0000000000ff7886 */ /* 0x008fe20000020100 */
[----:B------:R-:W-:Y:S11]  /*4100*/  PLOP3.LUT P0, PT, PT, PT, UP1, 0x80, 0x8 ;  /* 0x000000000008781c */ /* 0x000ff60003f0f018 */
[----:B------:R-:W-:Y:S02]  /*4110*/  @!UPT UIADD3 URZ, UPT, UPT, URZ, URZ, URZ ;  /* 0x000000fffffff290 */ /* 0x000fe4000fffe0ff */
[----:B------:R-:W-:Y:S02]  /*4120*/  @P0 SHF.R.U32.HI R0, RZ, 0x10, R9 ;  /* 0x00000010ff000819 */ /* 0x000fe40000011609 */
[----:B------:R-:W-:Y:S02]  /*4130*/  @P0 MOV R6, R8 ;  /* 0x0000000800060202 */ /* 0x000fe40000000f00 */
[----:B------:R-:W-:Y:S01]  /*4140*/  @P0 R2UR UR4, R0 ;  /* 0x00000000000402ca */ /* 0x000fe200000e0000 */
[----:B------:R-:W-:Y:S01]  /*4150*/  VIADD R0, R12, 0x80 ;  /* 0x000000800c007836 */ /* 0x000fe20000000000 */
[----:B------:R-:W-:Y:S02]  /*4160*/  @P0 LOP3.LUT R8, R9, 0xffff, RZ, 0xc0, !PT ;  /* 0x0000ffff09080812 */ /* 0x000fe400078ec0ff */
[----:B------:R-:W-:Y:S02]  /*4170*/  @P0 R2UR UR6, R6 ;  /* 0x00000000060602ca */ /* 0x000fe400000e0000 */
[----:B------:R-:W-:Y:S02]  /*4180*/  PRMT R0, RZ, 0x654, R0 ;  /* 0x00000654ff007816 */ /* 0x000fe40000000000 */
[----:B------:R-:W-:Y:S02]  /*4190*/  @P0 R2UR UR5, R8 ;  /* 0x00000000080502ca */ /* 0x000fe400000e0000 */
[----:B------:R2:W-:Y:S03]  /*41a0*/  SYNCS.ARRIVE.TRANS64.RED.A1T0 RZ, [R0+URZ], RZ ;  /* 0x000000ff00ff79a7 */ /* 0x0005e600081004ff */
[----:B------:R-:W-:Y:S04]  /*41b0*/  @UP1 UMOV UR26, UR4 ;  /* 0x00000004001a1c82 */ /* 0x000fe80008000000 */
[----:B------:R-:W-:Y:S04]  /*41c0*/  @UP1 UMOV UR14, UR6 ;  /* 0x00000006000e1c82 */ /* 0x000fe80008000000 */
[----:B------:R-:W-:Y:S01]  /*41d0*/  @UP1 UMOV UR13, UR5 ;  /* 0x00000005000d1c82 */ /* 0x000fe20008000000 */
[----:B------:R-:W-:Y:S05]  /*41e0*/  BRA.U !UP0, `(.L_x_76) ;  /* 0x0000000108a47547 */ /* 0x000fea000b800000 */
[----:B------:R-:W-:Y:S02]  /*41f0*/  UIMAD.WIDE.U32 UR8, UR13, UR31, URZ ;  /* 0x0000001f0d0872a5 */ /* 0x000fe4000f8e00ff */
[----:B------:R-:W-:Y:S02]  /*4200*/  UIMAD.WIDE.U32 UR10, UR14, UR28, URZ ;  /* 0x0000001c0e0a72a5 */ /* 0x000fe4000f8e00ff */
[----:B------:R-:W-:Y:S02]  /*4210*/  USEL UR4, UR27, UR35, !UP5 ;  /* 0x000000231b047287 */ /* 0x000fe4000e800000 */
[----:B------:R-:W-:Y:S02]  /*4220*/  USEL UR7, UR32, UR37, !UP6 ;  /* 0x0000002520077287 */ /* 0x000fe4000f000000 */
[----:B-1----:R-:W-:Y:S02]  /*4230*/  UIMAD.WIDE.U32 UR18, UR4, UR22, URZ ;  /* 0x00000016041272a5 */ /* 0x002fe4000f8e00ff */
[----:B------:R-:W-:Y:S01]  /*4240*/  UIMAD.WIDE.U32 UR24, UR7, UR22, URZ ;  /* 0x00000016071872a5 */ /* 0x000fe2000f8e00ff */
[----:B------:R-:W-:Y:S02]  /*4250*/  UMOV UR5, UR9 ;  /* 0x0000000900057c82 */ /* 0x000fe40008000000 */
[----:B------:R-:W-:Y:S03]  /*4260*/  USHF.R.U32.HI UR6, URZ, UR39, UR5 ;  /* 0x00000027ff067299 */ /* 0x000fe60008011605 */
[----:B------:R-:W-:Y:S01]  /*4270*/  UMOV UR5, UR11 ;  /* 0x0000000b00057c82 */ /* 0x000fe20008000000 */
[----:B------:R-:W-:Y:S02]  /*4280*/  USEL UR6, UR13, UR6, !UP5 ;  /* 0x000000060d067287 */ /* 0x000fe4000e800000 */
[----:B------:R-:W-:Y:S02]  /*4290*/  USHF.R.U32.HI UR8, URZ, UR29, UR5 ;  /* 0x0000001dff087299 */ /* 0x000fe40008011605 */
[----:B------:R-:W-:Y:S01]  /*42a0*/  UIMAD.WIDE.U32 UR10, UR6, UR22, URZ ;  /* 0x00000016060a72a5 */ /* 0x000fe2000f8e00ff */
[----:B------:R-:W-:Y:S02]  /*42b0*/  UMOV UR5, UR19 ;  /* 0x0000001300057c82 */ /* 0x000fe40008000000 */
[----:B------:R-:W-:Y:S03]  /*42c0*/  @UP4 USHF.R.U32.HI UR4, URZ, UR23, UR5 ;  /* 0x00000017ff044299 */ /* 0x000fe60008011605 */
[----:B------:R-:W-:Y:S01]  /*42d0*/  UMOV UR5, UR25 ;  /* 0x0000001900057c82 */ /* 0x000fe20008000000 */
[----:B------:R-:W-:Y:S02]  /*42e0*/  UIMAD UR4, UR42, UR4, URZ ;  /* 0x000000042a0472a4 */ /* 0x000fe4000f8e02ff */
[----:B------:R-:W-:Y:S02]  /*42f0*/  @UP4 USHF.R.U32.HI UR7, URZ, UR23, UR5 ;  /* 0x00000017ff074299 */ /* 0x000fe40008011605 */
[----:B------:R-:W-:Y:S02]  /*4300*/  USEL UR5, UR14, UR8, !UP6 ;  /* 0x000000080e057287 */ /* 0x000fe4000f000000 */
[----:B------:R-:W-:Y:S02]  /*4310*/  UIMAD UR8, UR42, UR7, URZ ;  /* 0x000000072a0872a4 */ /* 0x000fe4000f8e02ff */
[----:B------:R-:W-:Y:S03]  /*4320*/  UISETP.GE.AND UP0, UPT, UR6, UR4, UPT ;  /* 0x000000040600728c */ /* 0x000fe6000bf06270 */
[----:B------:R-:W-:Y:S01]  /*4330*/  UMOV UR4, UR11 ;  /* 0x0000000b00047c82 */ /* 0x000fe20008000000 */
[----:B------:R-:W-:Y:S02]  /*4340*/  UISETP.GE.OR UP0, UPT, UR5, UR8, UP0 ;  /* 0x000000080500728c */ /* 0x000fe40008706670 */
[----:B------:R-:W-:Y:S02]  /*4350*/  USHF.R.U32.HI UR4, URZ, UR23, UR4 ;  /* 0x00000017ff047299 */ /* 0x000fe40008011604 */
[----:B------:R-:W-:Y:S02]  /*4360*/  UIMAD.WIDE.U32 UR8, UR5, UR22, URZ ;  /* 0x00000016050872a5 */ /* 0x000fe4000f8e00ff */
[----:B------:R-:W-:Y:S04]  /*4370*/  USEL UR10, UR6, UR4, !UP4 ;  /* 0x00000004060a7287 */ /* 0x000fe8000e000000 */
[----:B------:R-:W-:Y:S01]  /*4380*/  UIADD3 UR11, UPT, UPT, -UR10, URZ, URZ ;  /* 0x000000ff0a0b7290 */ /* 0x000fe2000fffe1ff */
[----:B------:R-:W-:Y:S02]  /*4390*/  @!UP0 UMOV UR4, UR9 ;  /* 0x0000000900048c82 */ /* 0x000fe40008000000 */
[----:B------:R-:W-:Y:S02]  /*43a0*/  @!UP0 USHF.R.U32.HI UR4, URZ, UR23, UR4 ;  /* 0x00000017ff048299 */ /* 0x000fe40008011604 */
[----:B------:R-:W-:Y:S02]  /*43b0*/  UIMAD UR8, UR42, UR11, UR6 ;  /* 0x0000000b2a0872a4 */ /* 0x000fe4000f8e0206 */
[----:B------:R-:W-:Y:S04]  /*43c0*/  @!UP0 USEL UR4, UR5, UR4, !UP4 ;  /* 0x0000000405048287 */ /* 0x000fe8000e000000 */
[----:B------:R-:W-:Y:S02]  /*43d0*/  @!UP0 UIMAD UR8, UR7, UR8, UR4 ;  /* 0x00000008070882a4 */ /* 0x000fe4000f8e0204 */
[----:B------:R-:W-:Y:S02]  /*43e0*/  @!UP0 UIADD3 UR9, UPT, UPT, UR10, -UR4, URZ ;  /* 0x800000040a098290 */ /* 0x000fe4000fffe0ff */
[----:B------:R-:W-:Y:S02]  /*43f0*/  UIADD3 UR4, UPT, UPT, -UR5, URZ, URZ ;  /* 0x000000ff05047290 */ /* 0x000fe4000fffe1ff */
[----:B------:R-:W-:Y:S02]  /*4400*/  UIADD3 UR7, UPT, UPT, -UR6, URZ, URZ ;  /* 0x000000ff06077290 */ /* 0x000fe4000fffe1ff */
[----:B------:R-:W-:Y:S02]  /*4410*/  @!UP0 UIMAD UR6, UR9, UR42, UR5 ;  /* 0x0000002a090682a4 */ /* 0x000fe4000f8e0205 */
[----:B------:R-:W-:Y:S02]  /*4420*/  UIMAD UR14, UR15, UR4, UR14 ;  /* 0x000000040f0e72a4 */ /* 0x000fe4000f8e020e */
[----:B------:R-:W-:Y:S01]  /*4430*/  UIMAD UR13, UR30, UR7, UR13 ;  /* 0x000000071e0d72a4 */ /* 0x000fe2000f8e020d */
[----:B------:R-:W-:Y:S02]  /*4440*/  @!UP0 UMOV UR5, UR8 ;  /* 0x0000000800058c82 */ /* 0x000fe40008000000 */
[----:B------:R-:W-:Y:S02]  /*4450*/  UIMAD UR14, UR5, UR15, UR14 ;  /* 0x0000000f050e72a4 */ /* 0x000fe4000f8e020e */
[----:B------:R-:W-:Y:S11]  /*4460*/  UIMAD UR13, UR6, UR30, UR13 ;  /* 0x0000001e060d72a4 */ /* 0x000ff6000f8e020d */
[----:B------:R-:W-:Y:S01]  /*4470*/  @!UPT UIADD3 URZ, UPT, UPT, URZ, URZ, URZ ;  /* 0x000000fffffff290 */ /* 0x000fe2000fffe0ff */
.L_x_76:
[----:B------:R-:W3:Y:S01]  /*4480*/  @!UP2 LDCU.128 UR8, c[0x0][0xb10] ;  /* 0x00016200ff08a7ac */ /* 0x000ee20008000c00 */
[C---:B----4-:R-:W-:Y:S02]  /*4490*/  ISETP.NE.U32.AND P1, PT, R4.reuse, RZ, PT ;  /* 0x000000ff0400720c */ /* 0x050fe40003f25070 */
[----:B------:R-:W-:Y:S02]  /*44a0*/  ISETP.NE.U32.AND P0, PT, R4, RZ, PT ;  /* 0x000000ff0400720c */ /* 0x000fe40003f05070 */
[C---:B------:R-:W-:Y:S02]  /*44b0*/  ISETP.NE.AND.EX P1, PT, R5.reuse, RZ, PT, P1 ;  /* 0x000000ff0500720c */ /* 0x040fe40003f25310 */
[----:B------:R-:W-:Y:S01]  /*44c0*/  ISETP.NE.AND.EX P0, PT, R5, RZ, PT, P0 ;  /* 0x000000ff0500720c */ /* 0x000fe20003f05300 */
[----:B------:R-:W4:Y:S01]  /*44d0*/  @!UP2 LDCU UR5, c[0x0][0xb0c] ;  /* 0x00016180ff05a7ac */ /* 0x000f220008000800 */
[----:B------:R-:W-:Y:S01]  /*44e0*/  SHF.L.U32 R9, R15, 0x1f, RZ ;  /* 0x0000001f0f097819 */ /* 0x000fe200000006ff */
[----:B------:R-:W-:Y:S02]  /*44f0*/  USHF.L.U32 UR19, UR16, 0x6, URZ ;  /* 0x0000000610137899 */ /* 0x000fe400080006ff */
[----:B------:R-:W-:Y:S02]  /*4500*/  USHF.L.U32 UR18, UR20, 0x7, URZ ;  /* 0x0000000714127899 */ /* 0x000fe400080006ff */
[----:B---3--:R-:W-:Y:S07]  /*4510*/  UIMAD.WIDE.U32 UR6, UR14, UR8, URZ ;  /* 0x000000080e0672a5 */ /* 0x008fee000f8e00ff */
[----:B------:R-:W-:Y:S01]  /*4520*/  @!UP2 UMOV UR4, UR7 ;  /* 0x000000070004ac82 */ /* 0x000fe20008000000 */
[----:B----4-:R-:W-:Y:S02]  /*4530*/  @!UP2 UISETP.NE.AND UP0, UPT, UR5, 0x1, UPT ;  /* 0x000000010500a88c */ /* 0x010fe4000bf05270 */
[----:B------:R-:W-:Y:S02]  /*4540*/  @!UP2 USHF.R.U32.HI UR4, URZ, UR9, UR4 ;  /* 0x00000009ff04a299 */ /* 0x000fe40008011604 */
[----:B------:R-:W-:Y:S02]  /*4550*/  UIMAD.WIDE.U32 UR6, UR13, UR11, URZ ;  /* 0x0000000b0d0672a5 */ /* 0x000fe4000f8e00ff */
[----:B------:R-:W-:Y:S02]  /*4560*/  @!UP2 USEL UR8, UR14, UR4, !UP0 ;  /* 0x000000040e08a287 */ /* 0x000fe4000c000000 */
[----:B------:R-:W-:Y:S03]  /*4570*/  @!UP2 UISETP.NE.AND UP0, UPT, UR10, 0x1, UPT ;  /* 0x000000010a00a88c */ /* 0x000fe6000bf05270 */
[----:B------:R-:W-:Y:S02]  /*4580*/  @!UP2 UMOV UR6, UR7 ;  /* 0x000000070006ac82 */ /* 0x000fe40008000000 */
[----:B------:R-:W3:Y:S02]  /*4590*/  @!UP2 LDCU UR4, c[0x0][0xb20] ;  /* 0x00016400ff04a7ac */ /* 0x000ee40008000800 */
[----:B---3--:R-:W-:Y:S04]  /*45a0*/  @!UP2 USHF.R.U32.HI UR6, URZ, UR4, UR6 ;  /* 0x00000004ff06a299 */ /* 0x008fe80008011606 */
[----:B------:R-:W-:Y:S04]  /*45b0*/  @!UP2 USEL UR6, UR13, UR6, !UP0 ;  /* 0x000000060d06a287 */ /* 0x000fe8000c000000 */
[----:B------:R-:W-:Y:S02]  /*45c0*/  @!UP2 UIADD3 UR4, UPT, UPT, -UR8, UR6, URZ ;  /* 0x000000060804a290 */ /* 0x000fe4000fffe1ff */
[----:B------:R-:W-:Y:S02]  /*45d0*/  @!UP2 UIADD3 UR6, UPT, UPT, UR8, -UR6, URZ ;  /* 0x800000060806a290 */ /* 0x000fe4000fffe0ff */
[----:B------:R-:W-:Y:S02]  /*45e0*/  @!UP2 UIMAD UR14, UR4, UR5, UR14 ;  /* 0x00000005040ea2a4 */ /* 0x000fe4000f8e020e */
[----:B------:R-:W-:Y:S01]  /*45f0*/  @!UP2 UIMAD UR13, UR6, UR10, UR13 ;  /* 0x0000000a060da2a4 */ /* 0x000fe2000f8e020d */
[----:B------:R-:W-:Y:S11]  /*4600*/  BRA.U UP3, `(.L_x_77) ;  /* 0x0000000103107547 */ /* 0x000ff6000b800000 */
[----:B--2---:R-:W-:Y:S04]  /*4610*/  MOV R0, UR38 ;  /* 0x0000002600007c02 */ /* 0x004fe80008000f00 */
[----:B------:R-:W-:Y:S04]  /*4620*/  SHF.L.U32 R11, R0, 0x1f, RZ ;  /* 0x0000001f000b7819 */ /* 0x000fe800000006ff */
[----:B------:R-:W2:Y:S02]  /*4630*/  SYNCS.PHASECHK.TRANS64.TRYWAIT P2, [UR21+0x68], R11 ;  /* 0x0000680bff0075a7 */ /* 0x000ea40008041115 */
[----:B--2---:R-:W-:Y:S05]  /*4640*/  @!P2 BRA `(.L_x_78) ;  /* 0x000000380030a947 */ /* 0x004fea0003800000 */
.L_x_77:
[----:B------:R-:W-:Y:S05]  /*4650*/  @!P1 BRA `(.L_x_79) ;  /* 0x0000000000309947 */ /* 0x000fea0003800000 */
[----:B------:R-:W-:Y:S01]  /*4660*/  ISETP.NE.U32.AND P1, PT, R2, RZ, PT ;  /* 0x000000ff0200720c */ /* 0x000fe20003f25070 */
[----:B------:R-:W3:Y:S01]  /*4670*/  LDCU.64 UR4, c[0x0][0x358] ;  /* 0x00006b00ff0477ac */ /* 0x000ee20008000a00 */
[----:B------:R-:W-:Y:S02]  /*4680*/  IMAD.MOV.U32 R84, RZ, RZ, 0x1 ;  /* 0x00000001ff547424 */ /* 0x000fe400078e00ff */
[----:B------:R-:W-:Y:S11]  /*4690*/  ISETP.NE.AND.EX P1, PT, R3, RZ, PT, P1 ;  /* 0x000000ff0300720c */ /* 0x000ff60003f25310 */
[----:B------:R-:W-:Y:S02]  /*46a0*/  @!UPT UIADD3 URZ, UPT, UPT, URZ, URZ, URZ ;  /* 0x000000fffffff290 */ /* 0x000fe4000fffe0ff */
[----:B--2---:R-:W2:Y:S01]  /*46b0*/  @P1 LDC.64 R10, c[0x0][0x888] ;  /* 0x00022200ff0a1b82 */ /* 0x004ea20000000a00 */
[----:B------:R-:W-:Y:S04]  /*46c0*/  @P1 IMAD R0, R4, UR36, RZ ;  /* 0x0000002404001c24 */ /* 0x000fe8000f8e02ff */
[----:B--2---:R-:W-:Y:S04]  /*46d0*/  @P1 IMAD.WIDE R10, R0, 0x4, R10 ;  /* 0x00000004000a1825 */ /* 0x004fe800078e020a */
[----:B------:R-:W-:Y:S01]  /*46e0*/  HFMA2 R0, -RZ, RZ, 0, 5.9604644775390625e-08 ;  /* 0x00000001ff007431 */ /* 0x000fe200000001ff */
[----:B---3-5:R3:W5:Y:S04]  /*46f0*/  @P1 LDG.E R41, desc[UR4][R10.64] ;  /* 0x000000040a291981 */ /* 0x028768000c1e1900 */
[----:B------:R-:W-:Y:S01]  /*4700*/  @!P1 PRMT R84, R0, 0x7610, R84 ;  /* 0x0000761000549816 */ /* 0x000fe20000000054 */
[----:B---3--:R-:W4:Y:S06]  /*4710*/  @!P1 LDC R41, c[0x0][0x880] ;  /* 0x00022000ff299b82 */ /* 0x008f2c0000000800 */
.L_x_79:
[----:B----45:R-:W-:Y:S01]  /*4720*/  @!P0 FSETP.EQ.AND P1, PT, R41, RZ, PT ;  /* 0x000000ff2900820b */ /* 0x030fe20003f22000 */
[----:B------:R-:W-:Y:S01]  /*4730*/  @!UPT UIADD3 URZ, UPT, UPT, URZ, URZ, URZ ;  /* 0x000000fffffff290 */ /* 0x000fe2000fffe0ff */
[----:B------:R-:W-:Y:S11]  /*4740*/  @!P0 BRA `(.L_x_80) ;  /* 0x0000000000188947 */ /* 0x000ff60003800000 */
[----:B------:R-:W-:Y:S02]  /*4750*/  LOP3.LUT P0, RZ, R84, 0xff, RZ, 0xc0, !PT ;  /* 0x000000ff54ff7812 */ /* 0x000fe4000780c0ff */
[----:B------:R-:W-:Y:S04]  /*4760*/  ISETP.NE.U32.AND P1, PT, R2, RZ, PT ;  /* 0x000000ff0200720c */ /* 0x000fe80003f25070 */
[----:B------:R-:W-:Y:S04]  /*4770*/  ISETP.NE.AND.EX P1, PT, R3, RZ, PT, P1 ;  /* 0x000000ff0300720c */ /* 0x000fe80003f25310 */
[----:B------:R-:W-:Y:S03]  /*4780*/  PLOP3.LUT P1, PT, P1, PT, PT, 0x8, 0x80 ;  /* 0x000000000080781c */ /* 0x000fe60000f2e170 */
[----:B------:R-:W-:Y:S11]  /*4790*/  @P0 FSETP.EQ.AND P1, PT, R41, RZ, PT ;  /* 0x000000ff2900020b */ /* 0x000ff60003f22000 */
[----:B------:R-:W-:Y:S02]  /*47a0*/  @!UPT UIADD3 URZ, UPT, UPT, URZ, URZ, URZ ;  /* 0x000000fffffff290 */ /* 0x000fe4000fffe0ff */
.L_x_80:
[----:B------:R-:W3:Y:S01]  /*47b0*/  SYNCS.PHASECHK.TRANS64.TRYWAIT P2, [UR21+0x50], R9 ;  /* 0x00005009ff0075a7 */ /* 0x000ee20008041115 */
[----:B------:R-:W-:Y:S04]  /*47c0*/  ELECT P0, URZ, PT ;  /* 0x0000000000ff782f */ /* 0x000fe80003800000 */
[----:B------:R-:W-:Y:S11]  /*47d0*/  PLOP3.LUT P1, PT, P1, P0, PT, 0xf2, 0x2f ;  /* 0x00000000002f781c */ /* 0x000ff60000f21e72 */
[----:B------:R-:W-:Y:S02]  /*47e0*/  @!UPT UIADD3 URZ, UPT, UPT, URZ, URZ, URZ ;  /* 0x000000fffffff290 */ /* 0x000fe4000fffe0ff */
[----:B------:R-:W-:Y:S05]  /*47f0*/  @!P1 IADD3 R8, P0, PT, R16, 0x580, RZ ;  /* 0x0000058010089810 */ /* 0x000fea0007f1e0ff */
[----:B------:R-:W-:Y:S01]  /*4800*/  @!P1 IMAD.X R6, RZ, RZ, R17, P0 ;  /* 0x000000ffff069224 */ /* 0x000fe200000e0611 */
[----:B---3--:R-:W-:Y:S07]  /*4810*/  @!P2 BRA `(.L_x_81) ;  /* 0x0000003400d4a947 */ /* 0x008fee0003800000 */
.L_x_142:
[----:B------:R-:W-:Y:S01]  /*4820*/  @!P1 R2UR UR5, R8 ;  /* 0x00000000080592ca */ /* 0x000fe200000e0000 */
[----:B------:R-:W-:Y:S01]  /*4830*/  VOTEU.ALL UP0, P1 ;  /* 0x0000000000ff7886 */ /* 0x000fe20000800000 */
[----:B------:R-:W-:Y:S01]  /*4840*/  @!P1 R2UR UR4, R6 ;  /* 0x00000000060492ca */ /* 0x000fe200000e0000 */
[----:B--2---:R-:W-:Y:S01]  /*4850*/  @!P1 IMAD.MOV.U32 R0, RZ, RZ, 0x1000 ;  /* 0x00001000ff009424 */ /* 0x004fe200078e00ff */
[----:B------:R-:W-:Y:S01]  /*4860*/  UMOV UR6, 0x0 ;  /* 0x0000000000067882 */ /* 0x000fe20000000000 */
[----:B------:R-:W-:Y:S01]  /*4870*/  UMOV UR7, 0x10000000 ;  /* 0x1000000000077882 */ /* 0x000fe20000000000 */
[----:B------:R-:W-:Y:S01]  /*4880*/  @!UP0 UIADD3 UR16, UPT, UPT, UR21, 0x200, URZ ;  /* 0x0000020015108890 */ /* 0x000fe2000fffe0ff */
[----:B------:R-:W-:Y:S01]  /*4890*/  VIADD R14, R14, 0x1 ;  /* 0x000000010e0e7836 */ /* 0x000fe20000000000 */
[----:B------:R-:W-:Y:S01]  /*48a0*/  VOTEU.ALL UP0, P1 ;  /* 0x0000000000ff7886 */ /* 0x000fe20000800000 */
[----:B------:R-:W-:Y:S04]  /*48b0*/  UMOV UR20, UR36 ;  /* 0x0000002400147c82 */ /* 0x000fe80008000000 */
[----:B------:R-:W-:Y:S02]  /*48c0*/  IMAD.U32 R10, RZ, RZ, UR5 ;  /* 0x00000005ff0a7e24 */ /* 0x000fe4000f8e00ff */
[----:B------:R-:W-:Y:S03]  /*48d0*/  IMAD.U32 R11, RZ, RZ, UR4 ;  /* 0x00000004ff0b7e24 */ /* 0x000fe6000f8e00ff */
[----:B------:R-:W-:Y:S02]  /*48e0*/  @!P1 R2UR UR4, R10 ;  /* 0x000000000a0492ca */ /* 0x000fe400000e0000 */
[----:B------:R-:W-:Y:S11]  /*48f0*/  @!P1 R2UR UR5, R11 ;  /* 0x000000000b0592ca */ /* 0x000ff600000e0000 */
[----:B------:R-:W-:Y:S02]  /*4900*/  @!UPT UIADD3 URZ, UPT, UPT, URZ, URZ, URZ ;  /* 0x000000fffffff290 */ /* 0x000fe4000fffe0ff */
[----:B------:R2:W-:Y:S01]  /*4910*/  @!UP0 UTMALDG.3D [UR16], [UR4], desc[UR6] ;  /* 0x00000610040085b4 */ /* 0x0005e20008011000 */
[----:B------:R2:W-:Y:S01]  /*4920*/  @!P1 SYNCS.ARRIVE.TRANS64.RED.A0TR RZ, [UR21+0x40], R0 ;  /* 0x00004000ffff99a7 */ /* 0x0005e20008300415 */
[----:B------:R-:W-:Y:S01]  /*4930*/  SYNCS.ARRIVE.TRANS64.RED.A1T0 RZ, [UR34], RZ ;  /* 0x000000ffffff79a7 */ /* 0x000fe20008100422 */
[----:B------:R-:W3:Y:S02]  /*4940*/  SYNCS.PHASECHK.TRANS64.TRYWAIT P0, [UR21+0x58], R9 ;  /* 0x00005809ff0075a7 */ /* 0x000ee40008001115 */
[----:B--23--:R-:W-:Y:S05]  /*4950*/  @!P0 BRA `(.L_x_82) ;  /* 0x00000034009c8947 */ /* 0x00cfea0003800000 */
.L_x_144:
[----:B------:R-:W-:Y:S01]  /*4960*/  @!P1 IADD3 R6, P0, PT, R16, 0x580, RZ ;  /* 0x0000058010069810 */ /* 0x000fe20007f1e0ff */
[----:B------:R-:W-:Y:S01]  /*4970*/  VOTEU.ALL UP0, P1 ;  /* 0x0000000000ff7886 */ /* 0x000fe20000800000 */
[----:B------:R-:W-:Y:S01]  /*4980*/  UMOV UR6, 0x0 ;  /* 0x0000000000067882 */ /* 0x000fe20000000000 */
[----:B------:R-:W-:Y:S01]  /*4990*/  UMOV UR7, 0x10000000 ;  /* 0x1000000000077882 */ /* 0x000fe20000000000 */
[----:B------:R-:W-:Y:S01]  /*49a0*/  @!P1 R2UR UR5, R6 ;  /* 0x00000000060592ca */ /* 0x000fe200000e0000 */
[----:B--2---:R-:W-:Y:S01]  /*49b0*/  @!P1 IMAD.X R0, RZ, RZ, R17, P0 ;  /* 0x000000ffff009224 */ /* 0x004fe200000e0611 */
[----:B------:R-:W-:Y:S01]  /*49c0*/  @!UP0 UIADD3 UR10, UPT, UPT, UR18, 0x40, URZ ;  /* 0x00000040120a8890 */ /* 0x000fe2000fffe0ff */
[----:B------:R-:W-:Y:S01]  /*49d0*/  ISETP.NE.AND P0, PT, R14, 0x2, PT ;  /* 0x000000020e00780c */ /* 0x000fe20003f05270 */
[----:B------:R-:W-:Y:S01]  /*49e0*/  @!UP0 UIADD3 UR8, UPT, UPT, UR21, 0x1200, URZ ;  /* 0x0000120015088890 */ /* 0x000fe2000fffe0ff */
[----:B------:R-:W-:Y:S01]  /*49f0*/  LOP3.LUT R15, R15, 0x1, RZ, 0x3c, !PT ;  /* 0x000000010f0f7812 */ /* 0x000fe200078e3cff */
[----:B------:R-:W-:Y:S01]  /*4a00*/  @!UP0 UIADD3 UR9, UPT, UPT, UR21, 0x48, URZ ;  /* 0x0000004815098890 */ /* 0x000fe2000fffe0ff */
[----:B------:R-:W-:Y:S01]  /*4a10*/  @!P1 R2UR UR4, R0 ;  /* 0x00000000000492ca */ /* 0x000fe200000e0000 */
[----:B------:R-:W-:Y:S01]  /*4a20*/  VOTEU.ALL UP0, P1 ;  /* 0x0000000000ff7886 */ /* 0x000fe20000800000 */
[----:B------:R-:W-:Y:S01]  /*4a30*/  UMOV UR11, UR19 ;  /* 0x00000013000b7c82 */ /* 0x000fe20008000000 */
[----:B------:R-:W-:Y:S01]  /*4a40*/  UMOV UR12, UR36 ;  /* 0x00000024000c7c82 */ /* 0x000fe20008000000 */
[----:B------:R-:W-:Y:S01]  /*4a50*/  SEL R0, RZ, 0x1, P0 ;  /* 0x00000001ff007807 */ /* 0x000fe20000000000 */
[----:B------:R-:W-:Y:S01]  /*4a60*/  UIADD3 UR20, UPT, UPT, UR13, UR62, URZ ;  /* 0x0000003e0d147290 */ /* 0x000fe2000fffe0ff */
[----:B------:R-:W-:Y:S01]  /*4a70*/  IMAD.U32 R8, RZ, RZ, UR5 ;  /* 0x00000005ff087e24 */ /* 0x000fe2000f8e00ff */
[----:B------:R-:W-:Y:S01]  /*4a80*/  SEL R14, R14, RZ, P0 ;  /* 0x000000ff0e0e7207 */ /* 0x000fe20000000000 */
[----:B------:R-:W-:Y:S01]  /*4a90*/  UIADD3 UR16, UPT, UPT, UR14, UR59, URZ ;  /* 0x0000003b0e107290 */ /* 0x000fe2000fffe0ff */
[----:B------:R-:W-:Y:S01]  /*4aa0*/  LOP3.LUT R13, R13, R0, RZ, 0x3c, !PT ;  /* 0x000000000d0d7212 */ /* 0x000fe200078e3cff */
[----:B------:R-:W-:Y:S01]  /*4ab0*/  UPLOP3.LUT UP3, UPT, UPT, UPT, UPT, 0x80, 0x8 ;  /* 0x000000000008789c */ /* 0x000fe20003f6f070 */
[----:B------:R-:W-:Y:S02]  /*4ac0*/  UMOV UR36, UR26 ;  /* 0x0000001a00247c82 */ /* 0x000fe40008000000 */
[----:B------:R-:W-:Y:S01]  /*4ad0*/  IMAD.U32 R9, RZ, RZ, UR4 ;  /* 0x00000004ff097e24 */ /* 0x000fe2000f8e00ff */
[----:B------:R-:W-:Y:S04]  /*4ae0*/  @!P1 R2UR UR4, R8 ;  /* 0x00000000080492ca */ /* 0x000fe800000e0000 */
[----:B------:R-:W-:Y:S11]  /*4af0*/  @!P1 R2UR UR5, R9 ;  /* 0x00000000090592ca */ /* 0x000ff600000e0000 */
[----:B------:R-:W-:Y:S02]  /*4b00*/  @!UPT UIADD3 URZ, UPT, UPT, URZ, URZ, URZ ;  /* 0x000000fffffff290 */ /* 0x000fe4000fffe0ff */
[----:B------:R2:W-:Y:S01]  /*4b10*/  @!UP0 UTMALDG.3D [UR8], [UR4], desc[UR6] ;  /* 0x00000608040085b4 */ /* 0x0005e20008011000 */
[----:B------:R2:W-:Y:S01]  /*4b20*/  @!P1 SYNCS.ARRIVE.TRANS64.RED.A0TR RZ, [UR21+0x48], R7 ;  /* 0x00004807ffff99a7 */ /* 0x0005e20008300415 */
[----:B------:R-:W-:Y:S01]  /*4b30*/  SYNCS.ARRIVE.TRANS64.RED.A1T0 RZ, [UR33], RZ ;  /* 0x000000ffffff79a7 */ /* 0x000fe20008100421 */
[----:B------:R-:W-:Y:S05]  /*4b40*/  BRA.U UP1, `(.L_x_83) ;  /* 0xfffffff5012c7547 */ /* 0x000fea000b83ffff */
[----:B------:R-:W-:-:S04]  /*4b50*/  SHF.L.U32 R3, R15, 0x1f, RZ ;  /* 0x0000001f0f037819 */ /* 0x000fc800000006ff */
[----:B------:R-:W3:Y:S02]  /*4b60*/  SYNCS.PHASECHK.TRANS64.TRYWAIT P0, [UR21+0x50], R3 ;  /* 0x00005003ff0075a7 */ /* 0x000ee40008001115 */
[----:B---3--:R-:W-:Y:S05]  /*4b70*/  @!P0 BRA `(.L_x_84) ;  /* 0x00000034002c8947 */ /* 0x008fea0003800000 */
.L_x_146:
[----:B---3--:R-:W-:-:S07]  /*4b80*/  MOV R0, UR21 ;  /* 0x0000001500007c02 */ /* 0x008fce0008000f00 */
.L_x_85:
[----:B---3--:R-:W-:-:S04]  /*4b90*/  SHF.L.U32 R3, R15, 0x1f, RZ ;  /* 0x0000001f0f037819 */ /* 0x008fc800000006ff */
[----:B------:R3:W4:Y:S03]  /*4ba0*/  SYNCS.PHASECHK.TRANS64.TRYWAIT P0, [R0+URZ+0x58], R3 ;  /* 0x00005803000075a7 */ /* 0x00072600080011ff */
[----:B----4-:R-:W-:Y:S05]  /*4bb0*/  @!P0 NANOSLEEP.SYNCS 0x989680 ;  /* 0x009896800000895d */ /* 0x010fea0003900000 */
[----:B------:R-:W4:Y:S02]  /*4bc0*/  @!P0 SYNCS.PHASECHK.TRANS64 P0, [R0+URZ+0x58], R3 ;  /* 0x00005803000085a7 */ /* 0x000f2400080010ff */
[----:B-12-4-:R-:W-:Y:S05]  /*4bd0*/  @P0 EXIT ;  /* 0x000000000000094d */ /* 0x016fea0003800000 */
[----:B------:R-:W-:Y:S05]  /*4be0*/  BRA `(.L_x_85) ;  /* 0xfffffffc00e87947 */ /* 0x000fea000383ffff */
.L_x_74:
[----:B------:R-:W-:-:S06]  /*4bf0*/  UISETP.GE.AND UP0, UPT, UR17, 0x4, UPT ;  /* 0x000000041100788c */ /* 0x000fcc000bf06270 */
[----:B------:R-:W-:-:S13]  /*4c00*/  PLOP3.LUT P0, PT, PT, PT, UP0, 0x80, 0x8 ;  /* 0x000000000008781c */ /* 0x000fda0003f0f008 */
[----:B-1----:R-:W-:Y:S05]  /*4c10*/  @!P0 EXIT ;  /* 0x000000000000894d */ /* 0x002fea0003800000 */
[----:B------:R-:W1:Y:S08]  /*4c20*/  S2UR UR4, SR_CgaCtaId ;  /* 0x00000000000479c3 */ /* 0x000e700000008800 */
[----:B------:R-:W-:Y:S01]  /*4c30*/  BAR.SYNC.DEFER_BLOCKING 0x6, 0xa0 ;  /* 0x0182800000007b1d */ /* 0x000fe20000010000 */
[C---:B------:R-:W-:Y:S01]  /*4c40*/  IMAD.SHL.U32 R7, R93.reuse, 0x40, RZ ;  /* 0x000000405d077824 */ /* 0x040fe200078e00ff */
[C---:B------:R-:W-:Y:S01]  /*4c50*/  LOP3.LUT R95, R93.reuse, 0x60, RZ, 0xc0, !PT ;  /* 0x000000605d5f7812 */ /* 0x040fe200078ec0ff */
[----:B------:R-:W-:-:S02]  /*4c60*/  IMAD.SHL.U32 R4, R93, 0x20, RZ ;  /* 0x000000205d047824 */ /* 0x000fc400078e00ff */
[----:B------:R-:W-:Y:S02]  /*4c70*/  HFMA2 R36, -RZ, RZ, 0, 0 ;  /* 0x00000000ff247431 */ /* 0x000fe400000001ff */
[----:B------:R-:W-:Y:S01]  /*4c80*/  IMAD.SHL.U32 R6, R93, 0x2, RZ ;  /* 0x000000025d067824 */ /* 0x000fe200078e00ff */
[----:B------:R-:W-:Y:S01]  /*4c90*/  UMOV UR44, 0x400 ;  /* 0x00000400002c7882 */ /* 0x000fe20000000000 */
[----:B------:R-:W2:Y:S01]  /*4ca0*/  LDC.64 R82, c[0x0][0x8b0] ;  /* 0x00022c00ff527b82 */ /* 0x000ea20000000a00 */
[----:B------:R-:W-:Y:S01]  /*4cb0*/  LOP3.LUT R5, R7, 0x180, RZ, 0xc0, !PT ;  /* 0x0000018007057812 */ /* 0x000fe200078ec0ff */
[----:B------:R-:W-:Y:S01]  /*4cc0*/  IMAD.U32 R37, R93, 0x10000, RZ ;  /* 0x000100005d257824 */ /* 0x000fe200078e00ff */
[----:B------:R-:W-:Y:S01]  /*4cd0*/  LOP3.LUT R4, R4, 0xc00, RZ, 0xc0, !PT ;  /* 0x00000c0004047812 */ /* 0x000fe200078ec0ff */
[----:B------:R-:W-:Y:S01]  /*4ce0*/  IMAD.MOV.U32 R92, RZ, RZ, RZ ;  /* 0x000000ffff5c7224 */ /* 0x000fe200078e00ff */
[----:B------:R-:W-:Y:S01]  /*4cf0*/  LOP3.LUT R6, R5, 0x20, R6, 0xf8, !PT ;  /* 0x0000002005067812 */ /* 0x000fe200078ef806 */
[----:B------:R-:W-:Y:S01]  /*4d00*/  IMAD.SHL.U32 R5, R93, 0x8, RZ ;  /* 0x000000085d057824 */ /* 0x000fe200078e00ff */
[----:B------:R-:W-:Y:S01]  /*4d10*/  LOP3.LUT R4, R4, 0x40, R7, 0xf8, !PT ;  /* 0x0000004004047812 */ /* 0x000fe200078ef807 */
[----:B------:R-:W3:Y:S01]  /*4d20*/  LDC.64 R80, c[0x0][0x8a8] ;  /* 0x00022a00ff507b82 */ /* 0x000ee20000000a00 */
[----:B------:R-:W-:Y:S01]  /*4d30*/  LOP3.LUT R37, R37, 0x600000, RZ, 0xc0, !PT ;  /* 0x0060000025257812 */ /* 0x000fe200078ec0ff */
[----:B------:R-:W-:Y:S01]  /*4d40*/  IMAD.MOV.U32 R87, RZ, RZ, RZ ;  /* 0x000000ffff577224 */ /* 0x000fe200078e00ff */
[----:B------:R-:W-:-:S02]  /*4d50*/  LOP3.LUT R5, R6, 0x30, R5, 0x78, !PT ;  /* 0x0000003006057812 */ /* 0x000fc400078e7805 */
[----:B------:R-:W-:Y:S02]  /*4d60*/  CS2R R90, SRZ ;  /* 0x00000000005a7805 */ /* 0x000fe4000001ff00 */
[----:B------:R-:W-:Y:S01]  /*4d70*/  LOP3.LUT R4, R4, 0x200, R7, 0xf8, !PT ;  /* 0x0000020004047812 */ /* 0x000fe200078ef807 */
[----:B------:R-:W-:Y:S01]  /*4d80*/  IMAD.MOV.U32 R89, RZ, RZ, RZ ;  /* 0x000000ffff597224 */ /* 0x000fe200078e00ff */
[----:B------:R-:W-:Y:S01]  /*4d90*/  LOP3.LUT R93, R93, 0x2, RZ, 0xc0, !PT ;  /* 0x000000025d5d7812 */ /* 0x000fe200078ec0ff */
[----:B-1----:R-:W-:Y:S01]  /*4da0*/  ULEA UR44, UR4, UR44, 0x18 ;  /* 0x0000002c042c7291 */ /* 0x002fe2000f8ec0ff */
[----:B------:R-:W-:Y:S01]  /*4db0*/  LOP3.LUT R71, R4, R5, RZ, 0xfc, !PT ;  /* 0x0000000504477212 */ /* 0x000fe200078efcff */
[----:B------:R-:W1:Y:S01]  /*4dc0*/  LDCU UR57, c[0x0][0x370] ;  /* 0x00006e00ff3977ac */ /* 0x000e620008000800 */
[----:B------:R-:W-:Y:S01]  /*4dd0*/  IADD3 R88, PT, PT, -R93, RZ, RZ ;  /* 0x000000ff5d587210 */ /* 0x000fe20007ffe1ff */
[----:B------:R-:W-:Y:S01]  /*4de0*/  UIADD3 UR4, UPT, UPT, UR44, 0x2200, URZ ;  /* 0x000022002c047890 */ /* 0x000fe2000fffe0ff */
[----:B------:R-:W4:Y:S04]  /*4df0*/  LDCU UR43, c[0x0][0xb0c] ;  /* 0x00016180ff2b77ac */ /* 0x000f280008000800 */
[----:B------:R-:W1:Y:S01]  /*4e00*/  LDS R0, [UR44+0x120] ;  /* 0x0001202cff007984 */ /* 0x000e620008000800 */
[----:B------:R-:W-:Y:S01]  /*4e10*/  IMAD.U32 R94, RZ, RZ, UR4 ;  /* 0x00000004ff5e7e24 */ /* 0x000fe2000f8e00ff */
[----:B------:R-:W1:Y:S01]  /*4e20*/  LDCU UR39, c[0x0][0xb30] ;  /* 0x00016600ff2777ac */ /* 0x000e620008000800 */
[----:B------:R-:W1:Y:S01]  /*4e30*/  LDCU.64 UR46, c[0x0][0x888] ;  /* 0x00011100ff2e77ac */ /* 0x000e620008000a00 */
[----:B------:R-:W1:Y:S01]  /*4e40*/  LDCU.64 UR40, c[0x0][0xb28] ;  /* 0x00016500ff2877ac */ /* 0x000e620008000a00 */
[----:B------:R-:W1:Y:S01]  /*4e50*/  LDCU.64 UR60, c[0x0][0x890] ;  /* 0x00011200ff3c77ac */ /* 0x000e620008000a00 */
[----:B------:R-:W1:Y:S01]  /*4e60*/  LDCU.128 UR52, c[0x0][0xb10] ;  /* 0x00016200ff3477ac */ /* 0x000e620008000c00 */
[----:B------:R-:W1:Y:S01]  /*4e70*/  LDCU UR56, c[0x0][0x374] ;  /* 0x00006e80ff3877ac */ /* 0x000e620008000800 */
[----:B------:R-:W-:Y:S01]  /*4e80*/  UIADD3 UR63, UPT, UPT, UR44, 0x200, URZ ;  /* 0x000002002c3f7890 */ /* 0x000fe2000fffe0ff */
[----:B-1234-:R-:W-:-:S11]  /*4e90*/  IMAD.IADD R37, R0, 0x1, R37 ;  /* 0x0000000100257824 */ /* 0x01efd600078e0225 */
.L_x_111:
[----:B------:R-:W-:Y:S02]  /*4ea0*/  LEA R3, R87, UR44, 0x3 ;  /* 0x0000002c57037c11 */ /* 0x000fe4000f8e18ff */
[----:B------:R-:W-:Y:S02]  /*4eb0*/  SHF.L.U32 R0, R91, 0x1f, RZ ;  /* 0x0000001f5b007819 */ /* 0x000fe400000006ff */
[----:B------:R-:W-:Y:S02]  /*4ec0*/  LEA R5, R87, UR44, 0x4 ;  /* 0x0000002c57057c11 */ /* 0x000fe4000f8e20ff */
[----:B-1----:R-:W1:Y:S02]  /*4ed0*/  SYNCS.PHASECHK.TRANS64.TRYWAIT P0, [R3+URZ+0x70], R0 ;  /* 0x00007000030075a7 */ /* 0x002e6400080011ff */
[----:B-1----:R-:W-:Y:S05]  /*4ee0*/  @!P0 BRA `(.L_x_86) ;  /* 0x0000003000688947 */ /* 0x002fea0003800000 */
.L_x_147:
        /* <DEDUP_REMOVED lines=11> */
[----:B------:R-:W-:Y:S01]  /*4fa0*/  PLOP3.LUT P0, PT, PT, PT, UP1, 0x80, 0x8 ;  /* 0x000000000008781c */ /* 0x000fe20003f0f018 */
[----:B------:R-:W-:Y:S11]  /*4fb0*/  UP2UR UR45, UPR, URZ, 0x2 ;  /* 0x00000002ff2d7883 */ /* 0x000ff60008000000 */
[----:B------:R-:W-:Y:S01]  /*4fc0*/  @!UPT UIADD3 URZ, UPT, UPT, URZ, URZ, URZ ;  /* 0x000000fffffff290 */ /* 0x000fe2000fffe0ff */
[----:B-1----:R-:W-:Y:S02]  /*4fd0*/  @P0 SHF.R.U32.HI R0, RZ, 0x10, R5 ;  /* 0x00000010ff000819 */ /* 0x002fe40000011605 */
        /* <DEDUP_REMOVED lines=12> */
[----:B------:R-:W2:Y:S01]  /*50a0*/  LDCU UR12, c[0x0][0xb20] ;  /* 0x00016400ff0c77ac */ /* 0x000ea20008000800 */
[----:B------:R-:W-:Y:S02]  /*50b0*/  UIMAD.WIDE.U32 UR4, UR56, UR55, URZ ;  /* 0x00000037380472a5 */ /* 0x000fe4000f8e00ff */
[----:B------:R-:W-:Y:S02]  /*50c0*/  UIMAD.WIDE.U32 UR6, UR57, UR52, URZ ;  /* 0x00000034390672a5 */ /* 0x000fe4000f8e00ff */
[----:B------:R-:W-:Y:S02]  /*50d0*/  UISETP.NE.AND UP0, UPT, UR54, 0x1, UPT ;  /* 0x000000013600788c */ /* 0x000fe4000bf05270 */
[----:B------:R-:W-:Y:S02]  /*50e0*/  UIMAD.WIDE.U32 UR8, UR37, UR55, URZ ;  /* 0x00000037250872a5 */ /* 0x000fe4000f8e00ff */
[----:B------:R-:W-:Y:S02]  /*50f0*/  UIMAD.WIDE.U32 UR10, UR38, UR52, URZ ;  /* 0x00000034260a72a5 */ /* 0x000fe4000f8e00ff */
[----:B------:R-:W-:Y:S02]  /*5100*/  UISETP.NE.AND UP1, UPT, UR43, 0x1, UPT ;  /* 0x000000012b00788c */ /* 0x000fe4000bf25270 */
[----:B------:R-:W-:Y:S01]  /*5110*/  UISETP.NE.AND UP2, UPT, UR42, 0x1, UPT ;  /* 0x000000012a00788c */ /* 0x000fe2000bf45270 */
[----:B------:R-:W-:Y:S02]  /*5120*/  UMOV UR4, UR5 ;  /* 0x0000000500047c82 */ /* 0x000fe40008000000 */
[----:B--2---:R-:W-:Y:S03]  /*5130*/  USHF.R.U32.HI UR5, URZ, UR12, UR4 ;  /* 0x0000000cff057299 */ /* 0x004fe60008011604 */
[----:B------:R-:W-:Y:S02]  /*5140*/  UMOV UR4, UR7 ;  /* 0x0000000700047c82 */ /* 0x000fe40008000000 */
[----:B------:R-:W-:Y:S02]  /*5150*/  USHF.R.U32.HI UR7, URZ, UR53, UR4 ;  /* 0x00000035ff077299 */ /* 0x000fe40008011604 */
[----:B------:R-:W-:Y:S02]  /*5160*/  USEL UR4, UR56, UR5, !UP0 ;  /* 0x0000000538047287 */ /* 0x000fe4000c000000 */
[----:B------:R-:W-:Y:S01]  /*5170*/  USEL UR7, UR57, UR7, !UP1 ;  /* 0x0000000739077287 */ /* 0x000fe2000c800000 */
[----:B------:R-:W-:Y:S01]  /*5180*/  UMOV UR5, UR9 ;  /* 0x0000000900057c82 */ /* 0x000fe20008000000 */
[----:B------:R-:W-:Y:S02]  /*5190*/  UIMAD.WIDE.U32 UR8, UR4, UR40, URZ ;  /* 0x00000028040872a5 */ /* 0x000fe4000f8e00ff */
[----:B------:R-:W-:Y:S03]  /*51a0*/  USHF.R.U32.HI UR6, URZ, UR12, UR5 ;  /* 0x0000000cff067299 */ /* 0x000fe60008011605 */
[----:B------:R-:W-:Y:S01]  /*51b0*/  UMOV UR5, UR11 ;  /* 0x0000000b00057c82 */ /* 0x000fe20008000000 */
[----:B------:R-:W-:Y:S02]  /*51c0*/  UIMAD.WIDE.U32 UR10, UR7, UR40, URZ ;  /* 0x00000028070a72a5 */ /* 0x000fe4000f8e00ff */
[----:B------:R-:W-:Y:S02]  /*51d0*/  USHF.R.U32.HI UR12, URZ, UR53, UR5 ;  /* 0x00000035ff0c7299 */ /* 0x000fe40008011605 */
[----:B------:R-:W-:Y:S01]  /*51e0*/  USEL UR6, UR37, UR6, !UP0 ;  /* 0x0000000625067287 */ /* 0x000fe2000c000000 */
[----:B------:R-:W-:Y:S02]  /*51f0*/  UMOV UR5, UR9 ;  /* 0x0000000900057c82 */ /* 0x000fe40008000000 */
[----:B------:R-:W-:Y:S01]  /*5200*/  UMOV UR10, UR11 ;  /* 0x0000000b000a7c82 */ /* 0x000fe20008000000 */
[----:B------:R-:W-:Y:S02]  /*5210*/  @UP2 USHF.R.U32.HI UR4, URZ, UR41, UR5 ;  /* 0x00000029ff042299 */ /* 0x000fe40008011605 */
[----:B------:R-:W-:Y:S02]  /*5220*/  @UP2 USHF.R.U32.HI UR7, URZ, UR41, UR10 ;  /* 0x00000029ff072299 */ /* 0x000fe4000801160a */
[----:B------:R-:W-:Y:S02]  /*5230*/  UIMAD UR4, UR42, UR4, URZ ;  /* 0x000000042a0472a4 */ /* 0x000fe4000f8e02ff */
[----:B------:R-:W-:Y:S02]  /*5240*/  UIMAD.WIDE.U32 UR10, UR6, UR40, URZ ;  /* 0x00000028060a72a5 */ /* 0x000fe4000f8e00ff */
[----:B------:R-:W-:Y:S02]  /*5250*/  USEL UR5, UR38, UR12, !UP1 ;  /* 0x0000000c26057287 */ /* 0x000fe4000c800000 */
[----:B------:R-:W-:Y:S02]  /*5260*/  UIMAD UR8, UR42, UR7, URZ ;  /* 0x000000072a0872a4 */ /* 0x000fe4000f8e02ff */
[----:B------:R-:W-:Y:S03]  /*5270*/  UISETP.GE.AND UP0, UPT, UR6, UR4, UPT ;  /* 0x000000040600728c */ /* 0x000fe6000bf06270 */
[----:B------:R-:W-:Y:S01]  /*5280*/  UMOV UR4, UR11 ;  /* 0x0000000b00047c82 */ /* 0x000fe20008000000 */
[----:B------:R-:W-:Y:S02]  /*5290*/  UISETP.GE.OR UP0, UPT, UR5, UR8, UP0 ;  /* 0x000000080500728c */ /* 0x000fe40008706670 */
[----:B------:R-:W-:Y:S02]  /*52a0*/  USHF.R.U32.HI UR4, URZ, UR41, UR4 ;  /* 0x00000029ff047299 */ /* 0x000fe40008011604 */
[----:B------:R-:W-:Y:S02]  /*52b0*/  UIMAD.WIDE.U32 UR8, UR5, UR40, URZ ;  /* 0x00000028050872a5 */ /* 0x000fe4000f8e00ff */
[----:B------:R-:W-:Y:S02]  /*52c0*/  USEL UR11, UR6, UR4, !UP2 ;  /* 0x00000004060b7287 */ /* 0x000fe4000d000000 */
[----:B------:R-:W-:Y:S02]  /*52d0*/  UIADD3 UR8, UPT, UPT, -UR5, URZ, URZ ;  /* 0x000000ff05087290 */ /* 0x000fe4000fffe1ff */
[----:B------:R-:W-:Y:S01]  /*52e0*/  UIADD3 UR10, UPT, UPT, -UR11, URZ, URZ ;  /* 0x000000ff0b0a7290 */ /* 0x000fe2000fffe1ff */
[----:B------:R-:W-:Y:S01]  /*52f0*/  @!UP0 UMOV UR4, UR9 ;  /* 0x0000000900048c82 */ /* 0x000fe20008000000 */
[----:B------:R-:W-:Y:S02]  /*5300*/  UIADD3 UR9, UPT, UPT, -UR6, URZ, URZ ;  /* 0x000000ff06097290 */ /* 0x000fe4000fffe1ff */
[----:B------:R-:W-:Y:S02]  /*5310*/  @!UP0 USHF.R.U32.HI UR4, URZ, UR41, UR4 ;  /* 0x00000029ff048299 */ /* 0x000fe40008011604 */
[----:B------:R-:W-:Y:S02]  /*5320*/  UIMAD UR10, UR42, UR10, UR6 ;  /* 0x0000000a2a0a72a4 */ /* 0x000fe4000f8e0206 */
[----:B------:R-:W-:Y:S04]  /*5330*/  @!UP0 USEL UR4, UR5, UR4, !UP2 ;  /* 0x0000000405048287 */ /* 0x000fe8000d000000 */
[----:B------:R-:W-:Y:S02]  /*5340*/  @!UP0 UIMAD UR10, UR7, UR10, UR4 ;  /* 0x0000000a070a82a4 */ /* 0x000fe4000f8e0204 */
[----:B------:R-:W-:Y:S02]  /*5350*/  @!UP0 UIADD3 UR11, UPT, UPT, UR11, -UR4, URZ ;  /* 0x800000040b0b8290 */ /* 0x000fe4000fffe0ff */
[----:B------:R-:W-:Y:S02]  /*5360*/  UIMAD UR7, UR43, UR8, UR38 ;  /* 0x000000082b0772a4 */ /* 0x000fe4000f8e0226 */
[----:B------:R-:W-:Y:S02]  /*5370*/  @!UP0 UIMAD UR6, UR11, UR42, UR5 ;  /* 0x0000002a0b0682a4 */ /* 0x000fe4000f8e0205 */
[----:B------:R-:W-:Y:S01]  /*5380*/  UIMAD UR4, UR54, UR9, UR37 ;  /* 0x00000009360472a4 */ /* 0x000fe2000f8e0225 */
[----:B------:R-:W-:Y:S02]  /*5390*/  @!UP0 UMOV UR5, UR10 ;  /* 0x0000000a00058c82 */ /* 0x000fe40008000000 */
[----:B------:R-:W-:Y:S02]  /*53a0*/  UIMAD UR38, UR5, UR43, UR7 ;  /* 0x0000002b052672a4 */ /* 0x000fe4000f8e0207 */
[----:B------:R-:W-:Y:S11]  /*53b0*/  UIMAD UR37, UR6, UR54, UR4 ;  /* 0x00000036062572a4 */ /* 0x000ff6000f8e0204 */
[----:B------:R-:W-:Y:S01]  /*53c0*/  @!UPT UIADD3 URZ, UPT, UPT, URZ, URZ, URZ ;  /* 0x000000fffffff290 */ /* 0x000fe2000fffe0ff */
.L_x_87:
[----:B------:R-:W-:Y:S01]  /*53d0*/  UISETP.NE.AND UP0, UPT, UR39, 0x1, UPT ;  /* 0x000000012700788c */ /* 0x000fe2000bf05270 */
[----:B------:R-:W-:Y:S01]  /*53e0*/  IADD3 R87, PT, PT, R87, 0x1, RZ ;  /* 0x0000000157577810 */ /* 0x000fe20007ffe0ff */
[----:B------:R-:W-:Y:S02]  /*53f0*/  USHF.L.U32 UR50, UR16, 0x6, URZ ;  /* 0x0000000610327899 */ /* 0x000fe400080006ff */
[----:B------:R-:W-:Y:S07]  /*5400*/  USHF.L.U32 UR49, UR20, 0x7, URZ ;  /* 0x0000000714317899 */ /* 0x000fee00080006ff */
[----:B------:R-:W2:Y:S01]  /*5410*/  @!UP0 LDCU.128 UR12, c[0x0][0xb10] ;  /* 0x00016200ff0c87ac */ /* 0x000ea20008000c00 */
[----:B------:R-:W3:Y:S01]  /*5420*/  @!UP0 LDCU UR5, c[0x0][0xb0c] ;  /* 0x00016180ff0587ac */ /* 0x000ee20008000800 */
[----:B------:R-:W4:Y:S01]  /*5430*/  @!UP0 LDCU UR10, c[0x0][0xb20] ;  /* 0x00016400ff0a87ac */ /* 0x000f220008000800 */
[----:B--2---:R-:W-:Y:S02]  /*5440*/  UIMAD.WIDE.U32 UR8, UR38, UR12, URZ ;  /* 0x0000000c260872a5 */ /* 0x004fe4000f8e00ff */
[----:B------:R-:W-:Y:S02]  /*5450*/  UIMAD.WIDE.U32 UR6, UR37, UR15, URZ ;  /* 0x0000000f250672a5 */ /* 0x000fe4000f8e00ff */
[----:B------:R-:W-:Y:S03]  /*5460*/  @!UP0 UISETP.NE.AND UP1, UPT, UR14, 0x1, UPT ;  /* 0x000000010e00888c */ /* 0x000fe6000bf25270 */
[----:B------:R-:W-:Y:S01]  /*5470*/  @!UP0 UMOV UR4, UR9 ;  /* 0x0000000900048c82 */ /* 0x000fe20008000000 */
[----:B---3--:R-:W-:Y:S02]  /*5480*/  @!UP0 UISETP.NE.AND UP2, UPT, UR5, 0x1, UPT ;  /* 0x000000010500888c */ /* 0x008fe4000bf45270 */
[----:B------:R-:W-:Y:S01]  /*5490*/  @!UP0 USHF.R.U32.HI UR4, URZ, UR13, UR4 ;  /* 0x0000000dff048299 */ /* 0x000fe20008011604 */
[----:B------:R-:W-:Y:S02]  /*54a0*/  @!UP0 UMOV UR6, UR7 ;  /* 0x0000000700068c82 */ /* 0x000fe40008000000 */
[----:B----4-:R-:W-:Y:S02]  /*54b0*/  @!UP0 USHF.R.U32.HI UR6, URZ, UR10, UR6 ;  /* 0x0000000aff068299 */ /* 0x010fe40008011606 */
[----:B------:R-:W-:Y:S02]  /*54c0*/  @!UP0 USEL UR7, UR38, UR4, !UP2 ;  /* 0x0000000426078287 */ /* 0x000fe4000d000000 */
[----:B------:R-:W-:Y:S04]  /*54d0*/  @!UP0 USEL UR6, UR37, UR6, !UP1 ;  /* 0x0000000625068287 */ /* 0x000fe8000c800000 */
[----:B------:R-:W-:Y:S02]  /*54e0*/  @!UP0 UIADD3 UR4, UPT, UPT, -UR7, UR6, URZ ;  /* 0x0000000607048290 */ /* 0x000fe4000fffe1ff */
[----:B------:R-:W-:Y:S02]  /*54f0*/  @!UP0 UIADD3 UR6, UPT, UPT, UR7, -UR6, URZ ;  /* 0x8000000607068290 */ /* 0x000fe4000fffe0ff */
[----:B------:R-:W-:Y:S02]  /*5500*/  @!UP0 UIMAD UR38, UR4, UR5, UR38 ;  /* 0x00000005042682a4 */ /* 0x000fe4000f8e0226 */
[----:B------:R-:W-:Y:S02]  /*5510*/  @!UP0 UIMAD UR37, UR6, UR14, UR37 ;  /* 0x0000000e062582a4 */ /* 0x000fe4000f8e0225 */
[----:B------:R-:W-:Y:S09]  /*5520*/  ULOP3.LUT UP0, URZ, UR63, 0x1b0, URZ, 0xc0, !UPT ;  /* 0x000001b03fff7892 */ /* 0x000ff2000f80c0ff */
[----:B------:R-:W-:Y:S05]  /*5530*/  BRA.U !UP0, `(.L_x_88) ;  /* 0x0000000108407547 */ /* 0x000fea000b800000 */
[----:B------:R-:W2:Y:S01]  /*5540*/  LDCU.64 UR8, c[0x4][0x80] ;  /* 0x01001000ff0877ac */ /* 0x000ea20008000a00 */
[----:B------:R-:W-:Y:S01]  /*5550*/  MOV R3, 0x0 ;  /* 0x0000000000037802 */ /* 0x000fe20000000f00 */
[----:B------:R-:W-:Y:S02]  /*5560*/  HFMA2 R12, -RZ, RZ, 0, 5.9604644775390625e-08 ;  /* 0x00000001ff0c7431 */ /* 0x000fe400000001ff */
[----:B------:R-:W-:Y:S02]  /*5570*/  IMAD.MOV.U32 R8, RZ, RZ, 0x70 ;  /* 0x00000070ff087424 */ /* 0x000fe400078e00ff */
[----:B------:R-:W-:Y:S01]  /*5580*/  IMAD.MOV.U32 R13, RZ, RZ, RZ ;  /* 0x000000ffff0d7224 */ /* 0x000fe200078e00ff */
[----:B------:R-:W3:Y:S01]  /*5590*/  LDCU.64 UR6, c[0x4][0x88] ;  /* 0x01001100ff0677ac */ /* 0x000ee20008000a00 */
[----:B------:R-:W4:Y:S01]  /*55a0*/  LDC.64 R2, c[0x4][R3] ;  /* 0x0100000003027b82 */ /* 0x000f220000000a00 */
[----:B------:R-:W1:Y:S01]  /*55b0*/  LDCU.64 UR4, c[0x4][0x8] ;  /* 0x01000100ff0477ac */ /* 0x000e620008000a00 */
[----:B--2---:R-:W-:Y:S01]  /*55c0*/  MOV R5, UR9 ;  /* 0x0000000900057c02 */ /* 0x004fe20008000f00 */
[----:B------:R-:W-:Y:S01]  /*55d0*/  IMAD.U32 R4, RZ, RZ, UR8 ;  /* 0x00000008ff047e24 */ /* 0x000fe2000f8e00ff */
[----:B---3--:R-:W-:Y:S01]  /*55e0*/  MOV R7, UR7 ;  /* 0x0000000700077c02 */ /* 0x008fe20008000f00 */
[----:B------:R-:W-:Y:S01]  /*55f0*/  IMAD.U32 R6, RZ, RZ, UR6 ;  /* 0x00000006ff067e24 */ /* 0x000fe2000f8e00ff */
[----:B-1----:R-:W-:Y:S01]  /*5600*/  MOV R11, UR5 ;  /* 0x00000005000b7c02 */ /* 0x002fe20008000f00 */
[----:B------:R-:W-:Y:S02]  /*5610*/  IMAD.U32 R10, RZ, RZ, UR4 ;  /* 0x00000004ff0a7e24 */ /* 0x000fe4000f8e00ff */
[----:B------:R-:W-:Y:S07]  /*5620*/  LEPC R20, `(.L_x_88) ;  /* 0x000000001014794e */ /* 0x000fee0000000000 */
[----:B----45:R-:W-:Y:S05]  /*5630*/  CALL.ABS.NOINC R2 ;  /* 0x0000000002007343 */ /* 0x030fea0003c00000 */
.L_x_88:
[----:B------:R-:W-:Y:S01]  /*5640*/  LOP3.LUT P0, RZ, R94, 0x1b0, RZ, 0xc0, !PT ;  /* 0x000001b05eff7812 */ /* 0x000fe2000780c0ff */
[----:B------:R-:W-:Y:S11]  /*5650*/  BSSY.RECONVERGENT B6, `(.L_x_89) ;  /* 0x0000013000067945 */ /* 0x000ff60003800200 */
[----:B------:R-:W-:Y:S01]  /*5660*/  @!UPT UIADD3 URZ, UPT, UPT, URZ, URZ, URZ ;  /* 0x000000fffffff290 */ /* 0x000fe2000fffe0ff */
[----:B------:R-:W-:Y:S05]  /*5670*/  @!P0 BRA `(.L_x_90) ;  /* 0x0000000000408947 */ /* 0x000fea0003800000 */
        /* <DEDUP_REMOVED lines=16> */
.L_x_90:
[----:B------:R-:W-:Y:S05]  /*5780*/  BSYNC.RECONVERGENT B6 ;  /* 0x0000000000067941 */ /* 0x000fea0003800200 */
.L_x_89:
[----:B------:R-:W-:Y:S01]  /*5790*/  R2UR UR4, R86 ;  /* 0x00000000560472ca */ /* 0x000fe200000e0000 */
[----:B------:R-:W-:Y:S01]  /*57a0*/  UISETP.NE.U32.AND UP0, UPT, UR60, URZ, UPT ;  /* 0x000000ff3c00728c */ /* 0x000fe2000bf05070 */
[----:B------:R-:W-:Y:S02]  /*57b0*/  ISETP.NE.U32.AND P4, PT, R82, RZ, PT ;  /* 0x000000ff5200720c */ /* 0x000fe40003f85070 */
[----:B------:R-:W-:Y:S01]  /*57c0*/  ISETP.NE.U32.AND P2, PT, RZ, UR46, PT ;  /* 0x0000002eff007c0c */ /* 0x000fe2000bf45070 */
[----:B------:R-:W-:Y:S01]  /*57d0*/  UISETP.NE.AND.EX UP1, UPT, UR61, URZ, UPT, UP0 ;  /* 0x000000ff3d00728c */ /* 0x000fe2000bf25300 */
[----:B------:R-:W-:Y:S01]  /*57e0*/  ISETP.NE.AND.EX P4, PT, R83, RZ, PT, P4 ;  /* 0x000000ff5300720c */ /* 0x000fe20003f85340 */
[----:B------:R-:W-:Y:S01]  /*57f0*/  UPLOP3.LUT UP0, UPT, UPT, UPT, UPT, 0x40, 0x4 ;  /* 0x000000000004789c */ /* 0x000fe20003f0e870 */
[----:B------:R-:W-:Y:S05]  /*5800*/  ISETP.NE.AND.EX P2, PT, RZ, UR47, PT, P2 ;  /* 0x0000002fff007c0c */ /* 0x000fea000bf45320 */
[----:B------:R-:W-:Y:S06]  /*5810*/  UISETP.NE.AND UP2, UPT, UR4, URZ, UPT ;  /* 0x000000ff0400728c */ /* 0x000fec000bf45270 */
[----:B------:R-:W-:Y:S05]  /*5820*/  PLOP3.LUT P1, PT, PT, PT, UP2, 0x80, 0x8 ;  /* 0x000000000008781c */ /* 0x000fea0003f2f028 */
[----:B------:R-:W-:Y:S06]  /*5830*/  @UP2 UPLOP3.LUT UP0, UPT, UPT, UPT, UP1, 0x80, 0x8 ;  /* 0x000000000008289c */ /* 0x000fec0003f0f010 */
[----:B------:R-:W-:Y:S01]  /*5840*/  PLOP3.LUT P0, PT, PT, PT, UP0, 0x80, 0x8 ;  /* 0x000000000008781c */ /* 0x000fe20003f0f008 */
[----:B------:R-:W-:Y:S01]  /*5850*/  @!UPT UIADD3 URZ, UPT, UPT, URZ, URZ, URZ ;  /* 0x000000fffffff290 */ /* 0x000fe2000fffe0ff */
[----:B------:R-:W-:Y:S11]  /*5860*/  BRA.U !UP1, `(.L_x_91) ;  /* 0x00000001093c7547 */ /* 0x000ff6000b800000 */
[----:B------:R-:W-:Y:S01]  /*5870*/  UISETP.NE.U32.AND UP0, UPT, UR46, URZ, UPT ;  /* 0x000000ff2e00728c */ /* 0x000fe2000bf05070 */
[----:B-1----:R-:W-:Y:S01]  /*5880*/  HFMA2 R0, -RZ, RZ, 0, 5.9604644775390625e-08 ;  /* 0x00000001ff007431 */ /* 0x002fe200000001ff */
[----:B------:R-:W1:Y:S01]  /*5890*/  LDCU.64 UR8, c[0x0][0x358] ;  /* 0x00006b00ff0877ac */ /* 0x000e620008000a00 */
[----:B------:R-:W-:Y:S01]  /*58a0*/  IMAD.MOV.U32 R84, RZ, RZ, 0x1 ;  /* 0x00000001ff547424 */ /* 0x000fe200078e00ff */
[----:B------:R-:W-:Y:S06]  /*58b0*/  UISETP.NE.AND.EX UP0, UPT, UR47, URZ, UPT, UP0 ;  /* 0x000000ff2f00728c */ /* 0x000fec000bf05300 */
[----:B------:R-:W-:Y:S05]  /*58c0*/  PLOP3.LUT P3, PT, PT, PT, UP0, 0x80, 0x8 ;  /* 0x000000000008781c */ /* 0x000fea0003f6f008 */
[----:B------:R-:W2:Y:S01]  /*58d0*/  @UP0 LDCU.64 UR4, c[0x0][0x888] ;  /* 0x00011100ff0407ac */ /* 0x000ea20008000a00 */
[----:B------:R-:W-:Y:S07]  /*58e0*/  @UP0 UIMAD UR6, UR36, UR60, URZ ;  /* 0x0000003c240602a4 */ /* 0x000fee000f8e02ff */
[----:B------:R-:W-:Y:S01]  /*58f0*/  @!P3 PRMT R84, R0, 0x7610, R84 ;  /* 0x000076100054b816 */ /* 0x000fe20000000054 */
[----:B--2---:R-:W-:Y:S06]  /*5900*/  @UP0 UIMAD.WIDE UR4, UR6, 0x4, UR4 ;  /* 0x00000004060408a5 */ /* 0x004fec000f8e0204 */
[----:B------:R-:W-:Y:S01]  /*5910*/  IMAD.U32 R2, RZ, RZ, UR4 ;  /* 0x00000004ff027e24 */ /* 0x000fe2000f8e00ff */
[----:B------:R-:W-:Y:S04]  /*5920*/  MOV R3, UR5 ;  /* 0x0000000500037c02 */ /* 0x000fe80008000f00 */
[----:B------:R-:W2:Y:S01]  /*5930*/  @!UP0 LDCU UR4, c[0x0][0x880] ;  /* 0x00011000ff0487ac */ /* 0x000ea20008000800 */
[----:B-1---5:R3:W5:Y:S02]  /*5940*/  @P3 LDG.E R41, desc[UR8][R2.64] ;  /* 0x0000000802293981 */ /* 0x022764000c1e1900 */
[----:B--23--:R-:W-:Y:S02]  /*5950*/  @!P3 IMAD.U32 R41, RZ, RZ, UR4 ;  /* 0x00000004ff29be24 */ /* 0x00cfe4000f8e00ff */
.L_x_91:
[----:B------:R-:W-:Y:S05]  /*5960*/  @!P4 BRA `(.L_x_92) ;  /* 0x000000000024c947 */ /* 0x000fea0003800000 */
[----:B------:R-:W-:Y:S01]  /*5970*/  ISETP.NE.U32.AND P3, PT, R80, RZ, PT ;  /* 0x000000ff5000720c */ /* 0x000fe20003f65070 */
[----:B------:R-:W2:Y:S03]  /*5980*/  LDCU.64 UR4, c[0x0][0x358] ;  /* 0x00006b00ff0477ac */ /* 0x000ea60008000a00 */
[----:B------:R-:W-:Y:S11]  /*5990*/  ISETP.NE.AND.EX P3, PT, R81, RZ, PT, P3 ;  /* 0x000000ff5100720c */ /* 0x000ff60003f65330 */
[----:B------:R-:W-:Y:S02]  /*59a0*/  @!UPT UIADD3 URZ, UPT, UPT, URZ, URZ, URZ ;  /* 0x000000fffffff290 */ /* 0x000fe4000fffe0ff */
[----:B------:R-:W3:Y:S01]  /*59b0*/  @P3 LDC.64 R2, c[0x0][0x8a8] ;  /* 0x00022a00ff023b82 */ /* 0x000ee20000000a00 */
[----:B-1----:R-:W-:Y:S04]  /*59c0*/  @P3 IMAD R0, R82, UR36, RZ ;  /* 0x0000002452003c24 */ /* 0x002fe8000f8e02ff */
[----:B---3--:R-:W-:Y:S05]  /*59d0*/  @P3 IMAD.WIDE R2, R0, 0x4, R2 ;  /* 0x0000000400023825 */ /* 0x008fea00078e0202 */
[----:B--2--5:R2:W5:Y:S02]  /*59e0*/  @P3 LDG.E R38, desc[UR4][R2.64] ;  /* 0x0000000402263981 */ /* 0x024564000c1e1900 */
[----:B--2---:R-:W3:Y:S02]  /*59f0*/  @!P3 LDC R38, c[0x0][0x8a0] ;  /* 0x00022800ff26bb82 */ /* 0x004ee40000000800 */
.L_x_92:
[----:B-----5:R-:W-:Y:S01]  /*5a00*/  FSETP.NEU.AND P4, PT, R41, RZ, PT ;  /* 0x000000ff2900720b */ /* 0x020fe20003f8d000 */
[----:B------:R-:W-:Y:S01]  /*5a10*/  BSSY B1, `(.L_x_93) ;  /* 0x0000042000017945 */ /* 0x000fe20003800000 */
[----:B------:R-:W-:Y:S01]  /*5a20*/  SEL R5, RZ, 0xffffffff, P2 ;  /* 0xffffffffff057807 */ /* 0x000fe20001000000 */
[----:B------:R-:W-:Y:S01]  /*5a30*/  IMAD.MOV.U32 R102, RZ, RZ, 0x1 ;  /* 0x00000001ff667424 */ /* 0x000fe200078e00ff */
[----:B------:R-:W-:Y:S02]  /*5a40*/  LOP3.LUT P3, RZ, R84, 0xff, RZ, 0xc0, !PT ;  /* 0x000000ff54ff7812 */ /* 0x000fe4000786c0ff */
[----:B------:R-:W-:Y:S02]  /*5a50*/  CS2R R78, SRZ ;  /* 0x00000000004e7805 */ /* 0x000fe4000001ff00 */
[----:B------:R-:W-:Y:S02]  /*5a60*/  @P1 SEL R4, RZ, 0xffffffff, P4 ;  /* 0xffffffffff041807 */ /* 0x000fe40002000000 */
[----:B------:R-:W-:Y:S02]  /*5a70*/  CS2R R76, SRZ ;  /* 0x00000000004c7805 */ /* 0x000fe4000001ff00 */
[----:B------:R-:W-:Y:S02]  /*5a80*/  LEA R2, R90, UR44, 0x3 ;  /* 0x0000002c5a027c11 */ /* 0x000fe4000f8e18ff */
[----:B------:R-:W-:Y:S02]  /*5a90*/  CS2R R74, SRZ ;  /* 0x00000000004a7805 */ /* 0x000fe4000001ff00 */
[----:B------:R-:W-:Y:S02]  /*5aa0*/  @P0 SEL R4, R5, R4, !P3 ;  /* 0x0000000405040207 */ /* 0x000fe40005800000 */
[----:B------:R-:W-:Y:S02]  /*5ab0*/  CS2R R72, SRZ ;  /* 0x0000000000487805 */ /* 0x000fe4000001ff00 */
[----:B------:R-:W-:Y:S02]  /*5ac0*/  LEA R100, R36, UR44, 0x3 ;  /* 0x0000002c24647c11 */ /* 0x000fe4000f8e18ff */
[----:B------:R-:W-:Y:S02]  /*5ad0*/  @P1 LOP3.LUT R4, R4, 0x1, RZ, 0xc0, !PT ;  /* 0x0000000104041812 */ /* 0x000fe400078ec0ff */
[----:B------:R-:W-:Y:S02]  /*5ae0*/  SHF.L.U32 R3, R92, 0x1f, RZ ;  /* 0x0000001f5c037819 */ /* 0x000fe400000006ff */
[----:B------:R-:W-:Y:S02]  /*5af0*/  ISETP.NE.U32.OR P6, PT, R4, 0x1, !P1 ;  /* 0x000000010400780c */ /* 0x000fe40004fc5470 */
[----:B------:R-:W-:Y:S02]  /*5b00*/  PLOP3.LUT P2, PT, PT, PT, UP1, 0x80, 0x8 ;  /* 0x000000000008781c */ /* 0x000fe40003f4f018 */
[C---:B------:R-:W-:Y:S02]  /*5b10*/  LEA.HI R39, R36.reuse, R36, RZ, 0x1 ;  /* 0x0000002424277211 */ /* 0x040fe400078f08ff */
[----:B------:R-:W-:Y:S02]  /*5b20*/  SEL R4, RZ, 0xffffffff, P4 ;  /* 0xffffffffff047807 */ /* 0x000fe40002000000 */
[----:B------:R-:W-:Y:S01]  /*5b30*/  P2R R96, PR, RZ, 0x40 ;  /* 0x00000040ff607803 */ /* 0x000fe20000000000 */
[C---:B-1----:R-:W-:Y:S01]  /*5b40*/  IMAD.SHL.U32 R0, R39.reuse, 0x40, RZ ;  /* 0x0000004027007824 */ /* 0x042fe200078e00ff */
[----:B------:R-:W-:Y:S03]  /*5b50*/  LOP3.LUT R39, R39, 0xffe, RZ, 0xc0, !PT ;  /* 0x00000ffe27277812 */ /* 0x000fe600078ec0ff */
[----:B------:R-:W-:Y:S02]  /*5b60*/  @P6 SHF.L.U32 R7, R89, 0x1f, RZ ;  /* 0x0000001f59076819 */ /* 0x000fe400000006ff */
[----:B------:R-:W-:Y:S01]  /*5b70*/  @P2 SEL R4, R5, R4, !P3 ;  /* 0x0000000405042207 */ /* 0x000fe20005800000 */
[----:B------:R-:W-:Y:S01]  /*5b80*/  IMAD.IADD R39, R36, 0x1, -R39 ;  /* 0x0000000124277824 */ /* 0x000fe200078e0a27 */
[----:B------:R-:W1:Y:S01]  /*5b90*/  @P6 SYNCS.PHASECHK.TRANS64.TRYWAIT P1, [R2+URZ+0x40], R7 ;  /* 0x00004007020065a7 */ /* 0x000e6200080211ff */
[----:B------:R-:W-:Y:S02]  /*5ba0*/  LOP3.LUT R0, R0, 0xffffff80, RZ, 0xc0, !PT ;  /* 0xffffff8000007812 */ /* 0x000fe400078ec0ff */
[----:B------:R-:W-:Y:S03]  /*5bb0*/  LOP3.LUT R4, R4, 0x1, RZ, 0xc0, !PT ;  /* 0x0000000104047812 */ /* 0x000fe600078ec0ff */
[----:B------:R-:W-:Y:S01]  /*5bc0*/  IMAD.IADD R0, R37, 0x1, R0 ;  /* 0x0000000125007824 */ /* 0x000fe200078e0200 */
[----:B------:R-:W-:Y:S03]  /*5bd0*/  ISETP.NE.U32.AND P5, PT, R4, 0x1, PT ;  /* 0x000000010400780c */ /* 0x000fe60003fa5070 */
[----:B------:R-:W-:Y:S01]  /*5be0*/  IMAD R39, R39, 0x100000, R0 ;  /* 0x0010000027277824 */ /* 0x000fe200078e0200 */
[----:B------:R-:W-:Y:S01]  /*5bf0*/  P2R R103, PR, RZ, 0x20 ;  /* 0x00000020ff677803 */ /* 0x000fe20000000000 */
[----:B------:R2:W4:Y:S01]  /*5c00*/  SYNCS.PHASECHK.TRANS64.TRYWAIT P0, [R100+URZ+0x90], R3 ;  /* 0x00009003640075a7 */ /* 0x00052200080011ff */
[----:B-1----:R-:W-:Y:S01]  /*5c10*/  @P6 SEL R102, RZ, 0x1, !P1 ;  /* 0x00000001ff666807 */ /* 0x002fe20004800000 */
[----:B--2---:R-:W-:Y:S06]  /*5c20*/  @!P6 BRA `(.L_x_94) ;  /* 0x000000000080e947 */ /* 0x004fec0003800000 */
[----:B------:R-:W-:Y:S01]  /*5c30*/  @P5 IMAD R6, R90, 0x1000, R71 ;  /* 0x000010005a065824 */ /* 0x000fe200078e0247 */
[----:B------:R-:W1:Y:S01]  /*5c40*/  S2R R0, SR_CgaCtaId ;  /* 0x0000000000007919 */ /* 0x000e620000008800 */
[----:B------:R-:W-:Y:S01]  /*5c50*/  ISETP.NE.AND P1, PT, R102, RZ, PT ;  /* 0x000000ff6600720c */ /* 0x000fe20003f25270 */
[----:B------:R-:W-:Y:S01]  /*5c60*/  BSSY B0, `(.L_x_95) ;  /* 0x000000b000007945 */ /* 0x000fe20003800000 */
[----:B------:R-:W-:Y:S01]  /*5c70*/  @P5 VIADD R4, R6, UR44 ;  /* 0x0000002c06045c36 */ /* 0x000fe20008000000 */
[----:B------:R-:W-:Y:S02]  /*5c80*/  CS2R R74, SRZ ;  /* 0x00000000004a7805 */ /* 0x000fe4000001ff00 */
[----:B------:R-:W-:Y:S02]  /*5c90*/  CS2R R72, SRZ ;  /* 0x0000000000487805 */ /* 0x000fe4000001ff00 */
[----:B------:R-:W-:Y:S01]  /*5ca0*/  CS2R R78, SRZ ;  /* 0x00000000004e7805 */ /* 0x000fe2000001ff00 */
[----:B------:R-:W-:Y:S01]  /*5cb0*/  @P5 IMAD R4, R93, -0x10, R4 ;  /* 0xfffffff05d045824 */ /* 0x000fe200078e0204 */
[----:B------:R-:W-:Y:S04]  /*5cc0*/  CS2R R76, SRZ ;  /* 0x00000000004c7805 */ /* 0x000fe8000001ff00 */
[----:B------:R-:W-:Y:S05]  /*5cd0*/  @P1 BRA `(.L_x_96) ;  /* 0x00000000000c1947 */ /* 0x000fea0003800000 */
[----:B------:R-:W-:Y:S04]  /*5ce0*/  SHF.L.U32 R5, R89, 0x1f, RZ ;  /* 0x0000001f59057819 */ /* 0x000fe800000006ff */
[----:B------:R-:W2:Y:S02]  /*5cf0*/  SYNCS.PHASECHK.TRANS64.TRYWAIT P1, [R2+URZ+0x40], R5 ;  /* 0x00004005020075a7 */ /* 0x000ea400080211ff */
[----:B--2---:R-:W-:Y:S05]  /*5d00*/  @!P1 BRA `(.L_x_97) ;  /* 0x0000002000f49947 */ /* 0x004fea0003800000 */
.L_x_96:
[----:B------:R-:W-:Y:S05]  /*5d10*/  BSYNC B0 ;  /* 0x0000000000007941 */ /* 0x000fea0003800000 */
.L_x_95:
[----:B------:R-:W-:Y:S01]  /*5d20*/  ISETP.NE.AND P1, PT, R103, RZ, PT ;  /* 0x000000ff6700720c */ /* 0x000fe20003f25270 */
[----:B--2---:R-:W-:Y:S02]  /*5d30*/  VIADD R5, R2, 0x50 ;  /* 0x0000005002057836 */ /* 0x004fe40000000000 */
[----:B------:R-:W-:Y:S03]  /*5d40*/  VIADD R90, R90, 0x1 ;  /* 0x000000015a5a7836 */ /* 0x000fe60000000000 */
[----:B-1----:R-:W-:Y:S07]  /*5d50*/  PRMT R0, R0, 0x654, R5 ;  /* 0x0000065400007816 */ /* 0x002fee0000000005 */
[----:B------:R1:W2:Y:S04]  /*5d60*/  @P1 LDS.128 R72, [R6+UR44+0x200] ;  /* 0x0002002c06481984 */ /* 0x0002a80008000c00 */
[----:B------:R1:W1:Y:S01]  /*5d70*/  @P1 LDS.128 R76, [R4+0x210] ;  /* 0x00021000044c1984 */ /* 0x0002620000000c00 */
[C---:B------:R-:W-:Y:S01]  /*5d80*/  ISETP.NE.AND P1, PT, R90.reuse, 0x2, PT ;  /* 0x000000025a00780c */ /* 0x040fe20003f25270 */
[----:B------:R-:W-:Y:S01]  /*5d90*/  @!PT LDS RZ, [RZ] ;  /* 0x00000000fffff984 */ /* 0x000fe20000000800 */
[----:B------:R-:W-:Y:S01]  /*5da0*/  @!PT LDS RZ, [RZ] ;  /* 0x00000000fffff984 */ /* 0x000fe20000000800 */
[----:B------:R-:W-:Y:S01]  /*5db0*/  @!PT LDS RZ, [RZ] ;  /* 0x00000000fffff984 */ /* 0x000fe20000000800 */
[----:B------:R-:W-:Y:S01]  /*5dc0*/  @!PT LDS RZ, [RZ] ;  /* 0x00000000fffff984 */ /* 0x000fe20000000800 */
[----:B------:R5:W-:Y:S06]  /*5dd0*/  MEMBAR.ALL.CTA ;  /* 0x0000000000007992 */ /* 0x000bec0000008000 */
[----:B-----5:R-:W5:Y:S01]  /*5de0*/  FENCE.VIEW.ASYNC.S ;  /* 0x00000000000073c6 */ /* 0x020f620000000000 */
[----:B------:R-:W-:Y:S01]  /*5df0*/  SEL R90, R90, RZ, P1 ;  /* 0x000000ff5a5a7207 */ /* 0x000fe20000800000 */
[----:B-----5:R5:W-:Y:S02]  /*5e00*/  SYNCS.ARRIVE.TRANS64.RED.A1T0 RZ, [R0+URZ], RZ ;  /* 0x000000ff00ff79a7 */ /* 0x020be400081004ff */
[----:B-----5:R-:W-:Y:S04]  /*5e10*/  SEL R0, RZ, 0x1, P1 ;  /* 0x00000001ff007807 */ /* 0x020fe80000800000 */
[----:B--2---:R-:W-:Y:S02]  /*5e20*/  LOP3.LUT R89, R89, R0, RZ, 0x3c, !PT ;  /* 0x0000000059597212 */ /* 0x004fe400078e3cff */
.L_x_94:
[----:B------:R-:W-:Y:S05]  /*5e30*/  BSYNC B1 ;  /* 0x0000000000017941 */ /* 0x000fea0003800000 */
.L_x_93:
[----:B------:R-:W-:Y:S04]  /*5e40*/  SHF.R.U32.HI R0, RZ, 0x15, R39 ;  /* 0x00000015ff007819 */ /* 0x000fe80000011627 */
[----:B------:R-:W-:Y:S01]  /*5e50*/  LOP3.LUT P1, RZ, R0, 0x3, R85, 0x48, !PT ;  /* 0x0000000300ff7812 */ /* 0x000fe20007824855 */
[----:B------:R-:W-:Y:S01]  /*5e60*/  @!UPT UIADD3 URZ, UPT, UPT, URZ, URZ, URZ ;  /* 0x000000fffffff290 */ /* 0x000fe2000fffe0ff */
[----:B----4-:R-:W-:Y:S11]  /*5e70*/  @P0 BRA `(.L_x_98) ;  /* 0x0000000000080947 */ /* 0x010ff60003800000 */
[----:B------:R-:W2:Y:S02]  /*5e80*/  SYNCS.PHASECHK.TRANS64.TRYWAIT P0, [R100+URZ+0x90], R3 ;  /* 0x00009003640075a7 */ /* 0x000ea400080011ff */
[----:B--2---:R-:W-:Y:S05]  /*5e90*/  @!P0 BRA `(.L_x_99) ;  /* 0x0000002000a48947 */ /* 0x004fea0003800000 */
.L_x_98:
[----:B------:R-:W-:Y:S05]  /*5ea0*/  @!P1 BRA `(.L_x_100) ;  /* 0x0000000000409947 */ /* 0x000fea0003800000 */
[----:B------:R-:W4:Y:S01]  /*5eb0*/  LDCU.64 UR8, c[0x4][0x70] ;  /* 0x01000e00ff0877ac */ /* 0x000f220008000a00 */
[----:B--2---:R-:W-:Y:S01]  /*5ec0*/  MOV R3, 0x0 ;  /* 0x0000000000037802 */ /* 0x004fe20000000f00 */
[----:B------:R-:W-:Y:S02]  /*5ed0*/  HFMA2 R12, -RZ, RZ, 0, 5.9604644775390625e-08 ;  /* 0x00000001ff0c7431 */ /* 0x000fe400000001ff */
[----:B------:R-:W-:Y:S02]  /*5ee0*/  IMAD.MOV.U32 R8, RZ, RZ, 0x192 ;  /* 0x00000192ff087424 */ /* 0x000fe400078e00ff */
[----:B------:R-:W-:Y:S01]  /*5ef0*/  IMAD.MOV.U32 R13, RZ, RZ, RZ ;  /* 0x000000ffff0d7224 */ /* 0x000fe200078e00ff */
[----:B------:R-:W2:Y:S01]  /*5f00*/  LDCU.64 UR6, c[0x4][0x78] ;  /* 0x01000f00ff0677ac */ /* 0x000ea20008000a00 */
[----:B------:R-:W3:Y:S01]  /*5f10*/  LDC.64 R2, c[0x4][R3] ;  /* 0x0100000003027b82 */ /* 0x000ee20000000a00 */
[----:B------:R-:W5:Y:S01]  /*5f20*/  LDCU.64 UR4, c[0x4][0x10] ;  /* 0x01000200ff0477ac */ /* 0x000f620008000a00 */
[----:B----4-:R-:W-:Y:S01]  /*5f30*/  MOV R5, UR9 ;  /* 0x0000000900057c02 */ /* 0x010fe20008000f00 */
[----:B-1----:R-:W-:Y:S01]  /*5f40*/  IMAD.U32 R4, RZ, RZ, UR8 ;  /* 0x00000008ff047e24 */ /* 0x002fe2000f8e00ff */
[----:B--2---:R-:W-:Y:S01]  /*5f50*/  MOV R7, UR7 ;  /* 0x0000000700077c02 */ /* 0x004fe20008000f00 */
[----:B------:R-:W-:Y:S01]  /*5f60*/  IMAD.U32 R6, RZ, RZ, UR6 ;  /* 0x00000006ff067e24 */ /* 0x000fe2000f8e00ff */
[----:B-----5:R-:W-:Y:S01]  /*5f70*/  MOV R11, UR5 ;  /* 0x00000005000b7c02 */ /* 0x020fe20008000f00 */
[----:B------:R-:W-:Y:S02]  /*5f80*/  IMAD.U32 R10, RZ, RZ, UR4 ;  /* 0x00000004ff0a7e24 */ /* 0x000fe4000f8e00ff */
[----:B------:R-:W-:Y:S07]  /*5f90*/  LEPC R20, `(.L_x_100) ;  /* 0x000000001014794e */ /* 0x000fee0000000000 */
[----:B---3--:R-:W-:Y:S05]  /*5fa0*/  CALL.ABS.NOINC R2 ;  /* 0x0000000002007343 */ /* 0x008fea0003c00000 */
.L_x_100:
[-C--:B------:R-:W-:Y:S01]  /*5fb0*/  F2FP.F16.E5M2.UNPACK_B R42, R72.reuse ;  /* 0x00000048ff2a723e */ /* 0x080fe200020004ff */
[----:B------:R-:W-:Y:S05]  /*5fc0*/  WARPSYNC.ALL ;  /* 0x0000000000007948 */ /* 0x000fea0003800000 */
[----:B------:R-:W-:Y:S01]  /*5fd0*/  R2UR UR4, R39 ;  /* 0x00000000270472ca */ /* 0x000fe200000e0000 */
[--C-:B------:R-:W-:Y:S01]  /*5fe0*/  HADD2.F32 R40, -RZ, R42.reuse.H0_H0 ;  /* 0x2000002aff287230 */ /* 0x100fe20000004100 */
[----:B------:R-:W-:Y:S01]  /*5ff0*/  F2FP.F16.E5M2.UNPACK_B R43, R72.H1 ;  /* 0x00000048ff2b723e */ /* 0x000fe200030004ff */
[----:B------:R-:W-:Y:S01]  /*6000*/  HADD2.F32 R42, -RZ, R42.H1_H1 ;  /* 0x3000002aff2a7230 */ /* 0x000fe20000004100 */
[-C--:B------:R-:W-:Y:S01]  /*6010*/  F2FP.F16.E5M2.UNPACK_B R45, R73.reuse ;  /* 0x00000049ff2d723e */ /* 0x080fe200020004ff */
[----:B------:R-:W-:Y:S01]  /*6020*/  BSSY.RECONVERGENT B0, `(.L_x_101) ;  /* 0x0000099000007945 */ /* 0x000fe20003800200 */
[----:B------:R-:W-:Y:S01]  /*6030*/  F2FP.F16.E5M2.UNPACK_B R47, R73.H1 ;  /* 0x00000049ff2f723e */ /* 0x000fe200030004ff */
[--C-:B------:R-:W-:Y:S01]  /*6040*/  HADD2.F32 R44, -RZ, R43.reuse.H0_H0 ;  /* 0x2000002bff2c7230 */ /* 0x100fe20000004100 */
[-C--:B------:R-:W-:Y:S01]  /*6050*/  F2FP.F16.E5M2.UNPACK_B R49, R74.reuse ;  /* 0x0000004aff31723e */ /* 0x080fe200020004ff */
[----:B------:R-:W-:Y:S01]  /*6060*/  HADD2.F32 R46, -RZ, R43.H1_H1 ;  /* 0x3000002bff2e7230 */ /* 0x000fe20000004100 */
[----:B------:R-:W-:Y:S01]  /*6070*/  F2FP.F16.E5M2.UNPACK_B R51, R74.H1 ;  /* 0x0000004aff33723e */ /* 0x000fe200030004ff */
[--C-:B------:R-:W-:Y:S01]  /*6080*/  HADD2.F32 R43, -RZ, R45.reuse.H0_H0 ;  /* 0x2000002dff2b7230 */ /* 0x100fe20000004100 */
[-C--:B------:R-:W-:Y:S01]  /*6090*/  F2FP.F16.E5M2.UNPACK_B R53, R75.reuse ;  /* 0x0000004bff35723e */ /* 0x080fe200020004ff */
[----:B-1----:R-:W-:Y:S01]  /*60a0*/  LDTM.16dp32bit_t0_t15.x32 R4, tmem[UR4] ;  /* 0x00000004000479ee */ /* 0x002fe20008a80000 */
[----:B------:R-:W3:Y:S01]  /*60b0*/  LDTM.16dp32bit_t16_t31.x32 R4, tmem[UR4+0x20] ;  /* 0x00002004000479ee */ /* 0x000ee20008aa0000 */
[----:B------:R-:W-:Y:S01]  /*60c0*/  ISETP.NE.AND P6, PT, R96, RZ, PT ;  /* 0x000000ff6000720c */ /* 0x000fe20003fc5270 */
[----:B------:R-:W-:Y:S01]  /*60d0*/  HADD2.F32 R48, -RZ, R45.H1_H1 ;  /* 0x3000002dff307230 */ /* 0x000fe20000004100 */
[----:B------:R-:W-:Y:S01]  /*60e0*/  IADD3 R109, PT, PT, R71, UR44, RZ ;  /* 0x0000002c476d7c10 */ /* 0x000fe2000fffe0ff */
[----:B------:R-:W-:Y:S01]  /*60f0*/  HADD2.F32 R52, -RZ, R49.H1_H1 ;  /* 0x30000031ff347230 */ /* 0x000fe20000004100 */
[----:B------:R-:W-:Y:S01]  /*6100*/  SHF.L.U32 R108, R88, 0x4, RZ ;  /* 0x00000004586c7819 */ /* 0x000fe200000006ff */
[----:B------:R-:W-:Y:S01]  /*6110*/  HADD2.F32 R56, -RZ, R53.H1_H1 ;  /* 0x30000035ff387230 */ /* 0x000fe20000004100 */
[----:B------:R-:W-:Y:S01]  /*6120*/  F2FP.F16.E5M2.UNPACK_B R55, R75.H1 ;  /* 0x0000004bff37723e */ /* 0x000fe200030004ff */
[--C-:B------:R-:W-:Y:S01]  /*6130*/  HADD2.F32 R45, -RZ, R47.reuse.H0_H0 ;  /* 0x2000002fff2d7230 */ /* 0x100fe20000004100 */
[----:B------:R-:W-:Y:S01]  /*6140*/  IADD3 R101, PT, PT, R109, R108, RZ ;  /* 0x0000006c6d657210 */ /* 0x000fe20007ffe0ff */
[----:B------:R-:W-:Y:S01]  /*6150*/  HADD2.F32 R50, -RZ, R47.H1_H1 ;  /* 0x3000002fff327230 */ /* 0x000fe20000004100 */
[-C--:B------:R-:W-:Y:S01]  /*6160*/  F2FP.F16.E5M2.UNPACK_B R57, R76.reuse ;  /* 0x0000004cff39723e */ /* 0x080fe200020004ff */
[----:B------:R-:W-:Y:S01]  /*6170*/  HADD2.F32 R47, -RZ, R49.H0_H0 ;  /* 0x20000031ff2f7230 */ /* 0x000fe20000004100 */
[----:B------:R-:W-:Y:S01]  /*6180*/  F2FP.F16.E5M2.UNPACK_B R59, R76.H1 ;  /* 0x0000004cff3b723e */ /* 0x000fe200030004ff */
[----:B------:R-:W-:Y:S01]  /*6190*/  HADD2.F32 R49, -RZ, R51.H0_H0 ;  /* 0x20000033ff317230 */ /* 0x000fe20000004100 */
[-C--:B------:R-:W-:Y:S01]  /*61a0*/  F2FP.F16.E5M2.UNPACK_B R61, R77.reuse ;  /* 0x0000004dff3d723e */ /* 0x080fe200020004ff */
[----:B------:R-:W-:Y:S01]  /*61b0*/  HADD2.F32 R60, -RZ, R57.H1_H1 ;  /* 0x30000039ff3c7230 */ /* 0x000fe20000004100 */
[----:B------:R-:W-:Y:S01]  /*61c0*/  F2FP.F16.E5M2.UNPACK_B R63, R77.H1 ;  /* 0x0000004dff3f723e */ /* 0x000fe200030004ff */
[----:B------:R-:W-:Y:S01]  /*61d0*/  HADD2.F32 R54, -RZ, R51.H1_H1 ;  /* 0x30000033ff367230 */ /* 0x000fe20000004100 */
[-C--:B------:R-:W-:Y:S01]  /*61e0*/  F2FP.F16.E5M2.UNPACK_B R65, R78.reuse ;  /* 0x0000004eff41723e */ /* 0x080fe200020004ff */
[----:B------:R-:W-:Y:S01]  /*61f0*/  HADD2.F32 R51, -RZ, R53.H0_H0 ;  /* 0x20000035ff337230 */ /* 0x000fe20000004100 */
[----:B------:R-:W-:Y:S01]  /*6200*/  F2FP.F16.E5M2.UNPACK_B R67, R78.H1 ;  /* 0x0000004eff43723e */ /* 0x000fe200030004ff */
[----:B------:R-:W-:Y:S01]  /*6210*/  HADD2.F32 R64, -RZ, R61.H1_H1 ;  /* 0x3000003dff407230 */ /* 0x000fe20000004100 */
[----:B------:R-:W-:Y:S01]  /*6220*/  ISETP.NE.AND P0, PT, R95, RZ, PT ;  /* 0x000000ff5f00720c */ /* 0x000fe20003f05270 */
[C---:B---3--:R-:W-:Y:S01]  /*6230*/  FMUL R0, R38.reuse, R4 ;  /* 0x0000000426007220 */ /* 0x048fe20000400000 */
[C---:B------:R-:W-:Y:S01]  /*6240*/  FMUL R2, R38.reuse, R5 ;  /* 0x0000000526027220 */ /* 0x040fe20000400000 */
[C---:B------:R-:W-:Y:S01]  /*6250*/  FMUL R4, R38.reuse, R8 ;  /* 0x0000000826047220 */ /* 0x040fe20000400000 */
[C---:B------:R-:W-:Y:S01]  /*6260*/  FMUL R5, R38.reuse, R9 ;  /* 0x0000000926057220 */ /* 0x040fe20000400000 */
[C---:B------:R-:W-:Y:S01]  /*6270*/  FFMA R0, R41.reuse, R40, R0 ;  /* 0x0000002829007223 */ /* 0x040fe20000000000 */
[C---:B------:R-:W-:Y:S01]  /*6280*/  FFMA R2, R41.reuse, R42, R2 ;  /* 0x0000002a29027223 */ /* 0x040fe20000000002 */
[C---:B------:R-:W-:Y:S01]  /*6290*/  FMUL R8, R38.reuse, R12 ;  /* 0x0000000c26087220 */ /* 0x040fe20000400000 */
[C---:B------:R-:W-:Y:S01]  /*62a0*/  FMUL R9, R38.reuse, R13 ;  /* 0x0000000d26097220 */ /* 0x040fe20000400000 */
[C---:B------:R-:W-:Y:S01]  /*62b0*/  FMUL R12, R38.reuse, R16 ;  /* 0x00000010260c7220 */ /* 0x040fe20000400000 */
[C---:B------:R-:W-:Y:S01]  /*62c0*/  FMUL R13, R38.reuse, R17 ;  /* 0x00000011260d7220 */ /* 0x040fe20000400000 */
[C---:B------:R-:W-:Y:S01]  /*62d0*/  FMUL R16, R38.reuse, R20 ;  /* 0x0000001426107220 */ /* 0x040fe20000400000 */
[C---:B------:R-:W-:Y:S01]  /*62e0*/  FMUL R17, R38.reuse, R21 ;  /* 0x0000001526117220 */ /* 0x040fe20000400000 */
[C---:B------:R-:W-:Y:S01]  /*62f0*/  FMUL R20, R38.reuse, R24 ;  /* 0x0000001826147220 */ /* 0x040fe20000400000 */
[C---:B------:R-:W-:Y:S01]  /*6300*/  FMUL R21, R38.reuse, R25 ;  /* 0x0000001926157220 */ /* 0x040fe20000400000 */
[----:B------:R-:W-:Y:S02]  /*6310*/  HADD2.F32 R68, -RZ, R65.H1_H1 ;  /* 0x30000041ff447230 */ /* 0x000fe40000004100 */
[C---:B------:R-:W-:Y:S01]  /*6320*/  FMUL R24, R38.reuse, R28 ;  /* 0x0000001c26187220 */ /* 0x040fe20000400000 */
[C---:B------:R-:W-:Y:S01]  /*6330*/  FMUL R25, R38.reuse, R29 ;  /* 0x0000001d26197220 */ /* 0x040fe20000400000 */
[C---:B------:R-:W-:Y:S01]  /*6340*/  FMUL R28, R38.reuse, R32 ;  /* 0x00000020261c7220 */ /* 0x040fe20000400000 */
[C---:B------:R-:W-:Y:S01]  /*6350*/  FMUL R29, R38.reuse, R33 ;  /* 0x00000021261d7220 */ /* 0x040fe20000400000 */
[C---:B--2---:R-:W-:Y:S01]  /*6360*/  FMUL R3, R38.reuse, R6 ;  /* 0x0000000626037220 */ /* 0x044fe20000400000 */
[C---:B------:R-:W-:Y:S01]  /*6370*/  FMUL R7, R38.reuse, R7 ;  /* 0x0000000726077220 */ /* 0x040fe20000400000 */
[C---:B------:R-:W-:Y:S01]  /*6380*/  FMUL R6, R38.reuse, R10 ;  /* 0x0000000a26067220 */ /* 0x040fe20000400000 */
[C---:B------:R-:W-:Y:S01]  /*6390*/  FMUL R11, R38.reuse, R11 ;  /* 0x0000000b260b7220 */ /* 0x040fe20000400000 */
[C---:B------:R-:W-:Y:S01]  /*63a0*/  FFMA R3, R41.reuse, R44, R3 ;  /* 0x0000002c29037223 */ /* 0x040fe20000000003 */
[C---:B------:R-:W-:Y:S01]  /*63b0*/  FFMA R7, R41.reuse, R46, R7 ;  /* 0x0000002e29077223 */ /* 0x040fe20000000007 */
[C---:B------:R-:W-:Y:S01]  /*63c0*/  FFMA R4, R41.reuse, R43, R4 ;  /* 0x0000002b29047223 */ /* 0x040fe20000000004 */
[----:B------:R-:W-:Y:S01]  /*63d0*/  F2FP.F16.E5M2.UNPACK_B R40, R79 ;  /* 0x0000004fff28723e */ /* 0x000fe200020004ff */
[C---:B------:R-:W-:Y:S01]  /*63e0*/  FFMA R5, R41.reuse, R48, R5 ;  /* 0x0000003029057223 */ /* 0x040fe20000000005 */
[C---:B------:R-:W-:Y:S01]  /*63f0*/  FFMA R6, R41.reuse, R45, R6 ;  /* 0x0000002d29067223 */ /* 0x040fe20000000006 */
[----:B------:R-:W-:Y:S01]  /*6400*/  F2FP.F16.E5M2.UNPACK_B R42, R79.H1 ;  /* 0x0000004fff2a723e */ /* 0x000fe200030004ff */
[C---:B------:R-:W-:Y:S01]  /*6410*/  FFMA R11, R41.reuse, R50, R11 ;  /* 0x00000032290b7223 */ /* 0x040fe2000000000b */
[----:B------:R-:W-:Y:S01]  /*6420*/  FFMA R8, R41, R47, R8 ;  /* 0x0000002f29087223 */ /* 0x000fe20000000008 */
[----:B------:R-:W-:Y:S01]  /*6430*/  F2FP.SATFINITE.E5M2.F32.PACK_AB_MERGE_C R97, R7, R3, RZ ;  /* 0x000000030761723e */ /* 0x000fe200048060ff */
[C---:B------:R-:W-:Y:S01]  /*6440*/  FFMA R9, R41.reuse, R52, R9 ;  /* 0x0000003429097223 */ /* 0x040fe20000000009 */
[----:B------:R-:W-:Y:S01]  /*6450*/  FMUL R10, R38, R14 ;  /* 0x0000000e260a7220 */ /* 0x000fe20000400000 */
[----:B------:R-:W-:Y:S01]  /*6460*/  LEA R109, R90, UR44, 0x3 ;  /* 0x0000002c5a6d7c11 */ /* 0x000fe2000f8e18ff */
[----:B------:R-:W-:Y:S01]  /*6470*/  FMUL R15, R38, R15 ;  /* 0x0000000f260f7220 */ /* 0x000fe20000400000 */
[--C-:B------:R-:W-:Y:S01]  /*6480*/  HADD2.F32 R53, -RZ, R55.reuse.H0_H0 ;  /* 0x20000037ff357230 */ /* 0x100fe20000004100 */
[----:B------:R-:W-:Y:S01]  /*6490*/  F2FP.SATFINITE.E5M2.F32.PACK_AB_MERGE_C R96, R2, R0, R97 ;  /* 0x000000000260723e */ /* 0x000fe20004806061 */
[----:B------:R-:W-:Y:S01]  /*64a0*/  FFMA R10, R41, R49, R10 ;  /* 0x00000031290a7223 */ /* 0x000fe2000000000a */
[----:B------:R-:W-:Y:S01]  /*64b0*/  F2FP.SATFINITE.E5M2.F32.PACK_AB_MERGE_C R97, R11, R6, RZ ;  /* 0x000000060b61723e */ /* 0x000fe200048060ff */
[C---:B------:R-:W-:Y:S01]  /*64c0*/  FFMA R15, R41.reuse, R54, R15 ;  /* 0x00000036290f7223 */ /* 0x040fe2000000000f */
[C---:B------:R-:W-:Y:S01]  /*64d0*/  FFMA R12, R41.reuse, R51, R12 ;  /* 0x00000033290c7223 */ /* 0x040fe2000000000c */
[----:B------:R-:W-:Y:S01]  /*64e0*/  FFMA R13, R41, R56, R13 ;  /* 0x00000038290d7223 */ /* 0x000fe2000000000d */
[----:B------:R-:W-:Y:S01]  /*64f0*/  F2FP.SATFINITE.E5M2.F32.PACK_AB_MERGE_C R97, R5, R4, R97 ;  /* 0x000000040561723e */ /* 0x000fe20004806061 */
[----:B------:R-:W-:Y:S01]  /*6500*/  HADD2.F32 R58, -RZ, R55.H1_H1 ;  /* 0x30000037ff3a7230 */ /* 0x000fe20000004100 */
[----:B------:R-:W-:Y:S01]  /*6510*/  F2FP.SATFINITE.E5M2.F32.PACK_AB_MERGE_C R98, R15, R10, RZ ;  /* 0x0000000a0f62723e */ /* 0x000fe200048060ff */
[----:B------:R-:W-:Y:S02]  /*6520*/  HADD2.F32 R55, -RZ, R57.H0_H0 ;  /* 0x20000039ff377230 */ /* 0x000fe40000004100 */
[C---:B------:R-:W-:Y:S01]  /*6530*/  FMUL R14, R38.reuse, R18 ;  /* 0x00000012260e7220 */ /* 0x040fe20000400000 */
[C---:B------:R-:W-:Y:S01]  /*6540*/  FMUL R19, R38.reuse, R19 ;  /* 0x0000001326137220 */ /* 0x040fe20000400000 */
[--C-:B------:R-:W-:Y:S02]  /*6550*/  HADD2.F32 R57, -RZ, R59.reuse.H0_H0 ;  /* 0x2000003bff397230 */ /* 0x100fe40000004100 */
[C---:B------:R-:W-:Y:S01]  /*6560*/  FMUL R18, R38.reuse, R22 ;  /* 0x0000001626127220 */ /* 0x040fe20000400000 */
[C---:B------:R-:W-:Y:S01]  /*6570*/  FFMA R14, R41.reuse, R53, R14 ;  /* 0x00000035290e7223 */ /* 0x040fe2000000000e */
[----:B------:R-:W-:Y:S02]  /*6580*/  HADD2.F32 R62, -RZ, R59.H1_H1 ;  /* 0x3000003bff3e7230 */ /* 0x000fe40000004100 */
[C---:B------:R-:W-:Y:S01]  /*6590*/  FFMA R19, R41.reuse, R58, R19 ;  /* 0x0000003a29137223 */ /* 0x040fe20000000013 */
[----:B------:R-:W-:Y:S02]  /*65a0*/  HADD2.F32 R59, -RZ, R61.H0_H0 ;  /* 0x2000003dff3b7230 */ /* 0x000fe40000004100 */
[C---:B------:R-:W-:Y:S01]  /*65b0*/  FMUL R23, R38.reuse, R23 ;  /* 0x0000001726177220 */ /* 0x040fe20000400000 */
[C---:B------:R-:W-:Y:S01]  /*65c0*/  FFMA R16, R41.reuse, R55, R16 ;  /* 0x0000003729107223 */ /* 0x040fe20000000010 */
[C---:B------:R-:W-:Y:S01]  /*65d0*/  FFMA R17, R41.reuse, R60, R17 ;  /* 0x0000003c29117223 */ /* 0x040fe20000000011 */
[--C-:B------:R-:W-:Y:S02]  /*65e0*/  HADD2.F32 R61, -RZ, R63.reuse.H0_H0 ;  /* 0x2000003fff3d7230 */ /* 0x100fe40000004100 */
[C---:B------:R-:W-:Y:S01]  /*65f0*/  FFMA R18, R41.reuse, R57, R18 ;  /* 0x0000003929127223 */ /* 0x040fe20000000012 */
[----:B------:R-:W-:Y:S02]  /*6600*/  HADD2.F32 R66, -RZ, R63.H1_H1 ;  /* 0x3000003fff427230 */ /* 0x000fe40000004100 */
[C---:B------:R-:W-:Y:S01]  /*6610*/  FMUL R22, R38.reuse, R26 ;  /* 0x0000001a26167220 */ /* 0x040fe20000400000 */
[----:B------:R-:W-:Y:S02]  /*6620*/  HADD2.F32 R63, -RZ, R65.H0_H0 ;  /* 0x20000041ff3f7230 */ /* 0x000fe40000004100 */
[C---:B------:R-:W-:Y:S01]  /*6630*/  FFMA R23, R41.reuse, R62, R23 ;  /* 0x0000003e29177223 */ /* 0x040fe20000000017 */
[C---:B------:R-:W-:Y:S01]  /*6640*/  FMUL R27, R38.reuse, R27 ;  /* 0x0000001b261b7220 */ /* 0x040fe20000400000 */
[C---:B------:R-:W-:Y:S01]  /*6650*/  FFMA R20, R41.reuse, R59, R20 ;  /* 0x0000003b29147223 */ /* 0x040fe20000000014 */
[C---:B------:R-:W-:Y:S01]  /*6660*/  FFMA R21, R41.reuse, R64, R21 ;  /* 0x0000004029157223 */ /* 0x040fe20000000015 */
[--C-:B------:R-:W-:Y:S02]  /*6670*/  HADD2.F32 R65, -RZ, R67.reuse.H0_H0 ;  /* 0x20000043ff417230 */ /* 0x100fe40000004100 */
[C---:B------:R-:W-:Y:S01]  /*6680*/  FFMA R22, R41.reuse, R61, R22 ;  /* 0x0000003d29167223 */ /* 0x040fe20000000016 */
[----:B------:R-:W-:Y:S02]  /*6690*/  HADD2.F32 R70, -RZ, R67.H1_H1 ;  /* 0x30000043ff467230 */ /* 0x000fe40000004100 */
[C---:B------:R-:W-:Y:S01]  /*66a0*/  FMUL R26, R38.reuse, R30 ;  /* 0x0000001e261a7220 */ /* 0x040fe20000400000 */
[--C-:B------:R-:W-:Y:S02]  /*66b0*/  HADD2.F32 R67, -RZ, R40.reuse.H0_H0 ;  /* 0x20000028ff437230 */ /* 0x100fe40000004100 */
[C---:B------:R-:W-:Y:S01]  /*66c0*/  FFMA R27, R41.reuse, R66, R27 ;  /* 0x00000042291b7223 */ /* 0x040fe2000000001b */
[C---:B------:R-:W-:Y:S01]  /*66d0*/  FMUL R31, R38.reuse, R31 ;  /* 0x0000001f261f7220 */ /* 0x040fe20000400000 */
[C---:B------:R-:W-:Y:S01]  /*66e0*/  FFMA R24, R41.reuse, R63, R24 ;  /* 0x0000003f29187223 */ /* 0x040fe20000000018 */
[----:B------:R-:W-:Y:S02]  /*66f0*/  HADD2.F32 R40, -RZ, R40.H1_H1 ;  /* 0x30000028ff287230 */ /* 0x000fe40000004100 */
[C---:B------:R-:W-:Y:S01]  /*6700*/  FFMA R25, R41.reuse, R68, R25 ;  /* 0x0000004429197223 */ /* 0x040fe20000000019 */
[--C-:B------:R-:W-:Y:S02]  /*6710*/  HADD2.F32 R69, -RZ, R42.reuse.H0_H0 ;  /* 0x2000002aff457230 */ /* 0x100fe40000004100 */
[C---:B------:R-:W-:Y:S01]  /*6720*/  FFMA R26, R41.reuse, R65, R26 ;  /* 0x00000041291a7223 */ /* 0x040fe2000000001a */
[----:B------:R-:W-:Y:S02]  /*6730*/  HADD2.F32 R42, -RZ, R42.H1_H1 ;  /* 0x3000002aff2a7230 */ /* 0x000fe40000004100 */
[C---:B------:R-:W-:Y:S01]  /*6740*/  FMUL R30, R38.reuse, R34 ;  /* 0x00000022261e7220 */ /* 0x040fe20000400000 */
[----:B------:R-:W-:Y:S01]  /*6750*/  FFMA R31, R41, R70, R31 ;  /* 0x00000046291f7223 */ /* 0x000fe2000000001f */
[----:B------:R-:W-:Y:S01]  /*6760*/  FMUL R35, R38, R35 ;  /* 0x0000002326237220 */ /* 0x000fe20000400000 */
[----:B------:R-:W-:Y:S01]  /*6770*/  F2FP.SATFINITE.E5M2.F32.PACK_AB_MERGE_C R99, R19, R14, RZ ;  /* 0x0000000e1363723e */ /* 0x000fe200048060ff */
[C---:B------:R-:W-:Y:S01]  /*6780*/  FFMA R28, R41.reuse, R67, R28 ;  /* 0x00000043291c7223 */ /* 0x040fe2000000001c */
[C---:B------:R-:W-:Y:S01]  /*6790*/  FFMA R29, R41.reuse, R40, R29 ;  /* 0x00000028291d7223 */ /* 0x040fe2000000001d */
[C---:B------:R-:W-:Y:S01]  /*67a0*/  FFMA R30, R41.reuse, R69, R30 ;  /* 0x00000045291e7223 */ /* 0x040fe2000000001e */
[----:B------:R-:W-:Y:S01]  /*67b0*/  FFMA R35, R41, R42, R35 ;  /* 0x0000002a29237223 */ /* 0x000fe20000000023 */
[----:B------:R-:W-:Y:S02]  /*67c0*/  F2FP.SATFINITE.E5M2.F32.PACK_AB_MERGE_C R98, R9, R8, R98 ;  /* 0x000000080962723e */ /* 0x000fe40004806062 */
[----:B------:R-:W-:Y:S02]  /*67d0*/  F2FP.SATFINITE.E5M2.F32.PACK_AB_MERGE_C R99, R13, R12, R99 ;  /* 0x0000000c0d63723e */ /* 0x000fe40004806063 */
[----:B------:R-:W-:Y:S02]  /*67e0*/  F2FP.SATFINITE.E5M2.F32.PACK_AB_MERGE_C R104, R23, R18, RZ ;  /* 0x000000121768723e */ /* 0x000fe400048060ff */
[----:B------:R-:W-:Y:S01]  /*67f0*/  F2FP.SATFINITE.E5M2.F32.PACK_AB_MERGE_C R105, R27, R22, RZ ;  /* 0x000000161b69723e */ /* 0x000fe200048060ff */
[----:B------:R1:W-:Y:S01]  /*6800*/  STS.128 [R71+UR44+0x2200], R96 ;  /* 0x0022006047007988 */ /* 0x0003e20008000c2c */
[----:B------:R-:W-:Y:S02]  /*6810*/  F2FP.SATFINITE.E5M2.F32.PACK_AB_MERGE_C R110, R31, R26, RZ ;  /* 0x0000001a1f6e723e */ /* 0x000fe400048060ff */
[----:B------:R-:W-:Y:S02]  /*6820*/  F2FP.SATFINITE.E5M2.F32.PACK_AB_MERGE_C R111, R35, R30, RZ ;  /* 0x0000001e236f723e */ /* 0x000fe400048060ff */
[----:B------:R-:W-:Y:S02]  /*6830*/  F2FP.SATFINITE.E5M2.F32.PACK_AB_MERGE_C R104, R17, R16, R104 ;  /* 0x000000101168723e */ /* 0x000fe40004806068 */
[----:B------:R-:W-:Y:S02]  /*6840*/  F2FP.SATFINITE.E5M2.F32.PACK_AB_MERGE_C R105, R21, R20, R105 ;  /* 0x000000141569723e */ /* 0x000fe40004806069 */
[----:B------:R-:W-:Y:S02]  /*6850*/  F2FP.SATFINITE.E5M2.F32.PACK_AB_MERGE_C R106, R25, R24, R110 ;  /* 0x00000018196a723e */ /* 0x000fe4000480606e */
[----:B------:R-:W-:Y:S02]  /*6860*/  F2FP.SATFINITE.E5M2.F32.PACK_AB_MERGE_C R107, R29, R28, R111 ;  /* 0x0000001c1d6b723e */ /* 0x000fe4000480606f */
[----:B------:R-:W-:Y:S03]  /*6870*/  @P6 SHF.L.U32 R110, R89, 0x1f, RZ ;  /* 0x0000001f596e6819 */ /* 0x000fe600000006ff */
[----:B------:R1:W-:Y:S01]  /*6880*/  STS.128 [R101+0x2210], R104 ;  /* 0x0022106865007388 */ /* 0x0003e20000000c00 */
[----:B------:R-:W-:Y:S01]  /*6890*/  @!PT LDS RZ, [RZ] ;  /* 0x00000000fffff984 */ /* 0x000fe20000000800 */
[----:B------:R-:W-:Y:S01]  /*68a0*/  @!PT LDS RZ, [RZ] ;  /* 0x00000000fffff984 */ /* 0x000fe20000000800 */
[----:B------:R-:W-:Y:S01]  /*68b0*/  @!PT LDS RZ, [RZ] ;  /* 0x00000000fffff984 */ /* 0x000fe20000000800 */
[----:B------:R-:W-:Y:S01]  /*68c0*/  @!PT LDS RZ, [RZ] ;  /* 0x00000000fffff984 */ /* 0x000fe20000000800 */
[----:B------:R2:W-:Y:S07]  /*68d0*/  MEMBAR.ALL.CTA ;  /* 0x0000000000007992 */ /* 0x0005ee0000008000 */
[----:B--2---:R-:W2:Y:S02]  /*68e0*/  FENCE.VIEW.ASYNC.S ;  /* 0x00000000000073c6 */ /* 0x004ea40000000000 */
[----:B--2---:R-:W-:Y:S06]  /*68f0*/  BAR.SYNC.DEFER_BLOCKING 0x1, 0x80 ;  /* 0x0042000000007b1d */ /* 0x004fec0000010000 */
[----:B------:R-:W-:Y:S05]  /*6900*/  @P0 BRA `(.L_x_102) ;  /* 0x0000000000280947 */ /* 0x000fea0003800000 */
[----:B------:R-:W2:Y:S01]  /*6910*/  LDCU.64 UR6, c[0x0][0x348] ;  /* 0x00006900ff0677ac */ /* 0x000ea20008000a00 */
[----:B------:R-:W-:Y:S01]  /*6920*/  UIADD3 UR4, UPT, UPT, UR44, 0x2200, URZ ;  /* 0x000022002c047890 */ /* 0x000fe2000fffe0ff */
[----:B------:R-:W-:Y:S05]  /*6930*/  UMOV UR51, UR36 ;  /* 0x0000002400337c82 */ /* 0x000fea0008000000 */
[----:B------:R-:W-:Y:S04]  /*6940*/  MOV R94, UR4 ;  /* 0x00000004005e7c02 */ /* 0x000fe80008000f00 */
[----:B------:R-:W-:Y:S01]  /*6950*/  R2UR UR48, R94 ;  /* 0x000000005e3072ca */ /* 0x000fe200000e0000 */
[----:B--2---:R-:W-:Y:S04]  /*6960*/  UIADD3 UR4, UP0, UPT, UR6, 0x680, URZ ;  /* 0x0000068006047890 */ /* 0x004fe8000ff1e0ff */
[----:B------:R-:W-:Y:S09]  /*6970*/  UIADD3.X UR5, UPT, UPT, URZ, UR7, URZ, UP0, !UPT ;  /* 0x00000007ff057290 */ /* 0x000ff200087fe4ff */
[----:B------:R2:W-:Y:S01]  /*6980*/  UTMASTG.3D [UR48], [UR4] ;  /* 0x00000030040073b5 */ /* 0x0005e20008010000 */
[----:B------:R0:W-:Y:S01]  /*6990*/  UTMACMDFLUSH ;  /* 0x00000000000079b7 */ /* 0x0001e20000000000 */
[----:B--2---:R-:W-:Y:S04]  /*69a0*/  DEPBAR.LE SB0, 0x1 ;  /* 0x000080400000791a */ /* 0x004fe80000000000 */
.L_x_102:
[----:B------:R-:W-:Y:S05]  /*69b0*/  BSYNC.RECONVERGENT B0 ;  /* 0x0000000000007941 */ /* 0x000fea0003800200 */
.L_x_101:
[----:B------:R-:W-:Y:S06]  /*69c0*/  BAR.SYNC.DEFER_BLOCKING 0x1, 0x80 ;  /* 0x0042000000007b1d */ /* 0x000fec0000010000 */
[----:B------:R-:W2:Y:S01]  /*69d0*/  @P6 SYNCS.PHASECHK.TRANS64.TRYWAIT P0, [R109+URZ+0x40], R110 ;  /* 0x0000406e6d0065a7 */ /* 0x000ea200080011ff */
[----:B------:R-:W-:Y:S01]  /*69e0*/  BSSY B1, `(.L_x_103) ;  /* 0x0000020000017945 */ /* 0x000fe20003800000 */
[----:B--2---:R-:W-:Y:S03]  /*69f0*/  @P6 SEL R102, RZ, 0x1, !P0 ;  /* 0x00000001ff666807 */ /* 0x004fe60004000000 */
[----:B------:R-:W-:Y:S05]  /*6a00*/  @!P6 BRA `(.L_x_104) ;  /* 0x000000000074e947 */ /* 0x000fea0003800000 */
[----:B------:R-:W-:Y:S01]  /*6a10*/  ISETP.NE.AND P1, PT, R103, RZ, PT ;  /* 0x000000ff6700720c */ /* 0x000fe20003f25270 */
[----:B------:R-:W2:Y:S01]  /*6a20*/  S2R R0, SR_CgaCtaId ;  /* 0x0000000000007919 */ /* 0x000ea20000008800 */
[----:B------:R-:W-:Y:S01]  /*6a30*/  ISETP.NE.AND P0, PT, R102, RZ, PT ;  /* 0x000000ff6600720c */ /* 0x000fe20003f05270 */
[----:B------:R-:W-:Y:S10]  /*6a40*/  BSSY B0, `(.L_x_105) ;  /* 0x0000008000007945 */ /* 0x000ff40003800000 */
[----:B------:R-:W-:Y:S05]  /*6a50*/  @P1 IMAD R2, R90, 0x1000, R71 ;  /* 0x000010005a021824 */ /* 0x000fea00078e0247 */
[----:B------:R-:W-:Y:S05]  /*6a60*/  @P1 IADD3 R3, PT, PT, R2, UR44, RZ ;  /* 0x0000002c02031c10 */ /* 0x000fea000fffe0ff */
[----:B------:R-:W-:Y:S01]  /*6a70*/  @P1 IMAD.IADD R3, R3, 0x1, R108 ;  /* 0x0000000103031824 */ /* 0x000fe200078e026c */
[----:B------:R-:W-:Y:S06]  /*6a80*/  @P0 BRA `(.L_x_106) ;  /* 0x00000000000c0947 */ /* 0x000fec0003800000 */
[----:B------:R-:W-:Y:S04]  /*6a90*/  SHF.L.U32 R4, R89, 0x1f, RZ ;  /* 0x0000001f59047819 */ /* 0x000fe800000006ff */
[----:B------:R-:W3:Y:S02]  /*6aa0*/  SYNCS.PHASECHK.TRANS64.TRYWAIT P0, [R109+URZ+0x40], R4 ;  /* 0x000040046d0075a7 */ /* 0x000ee400080011ff */
[----:B---3--:R-:W-:Y:S05]  /*6ab0*/  @!P0 BRA `(.L_x_107) ;  /* 0x0000001400b08947 */ /* 0x008fea0003800000 */
.L_x_106:
[----:B------:R-:W-:Y:S05]  /*6ac0*/  BSYNC B0 ;  /* 0x0000000000007941 */ /* 0x000fea0003800000 */
.L_x_105:
[----:B------:R-:W-:Y:S01]  /*6ad0*/  ISETP.NE.AND P0, PT, R103, RZ, PT ;  /* 0x000000ff6700720c */ /* 0x000fe20003f05270 */
[----:B---3--:R-:W-:Y:S02]  /*6ae0*/  VIADD R109, R109, 0x50 ;  /* 0x000000506d6d7836 */ /* 0x008fe40000000000 */
[----:B------:R-:W-:Y:S03]  /*6af0*/  VIADD R90, R90, 0x1 ;  /* 0x000000015a5a7836 */ /* 0x000fe60000000000 */
[----:B--2---:R-:W-:Y:S07]  /*6b00*/  PRMT R0, R0, 0x654, R109 ;  /* 0x0000065400007816 */ /* 0x004fee000000006d */
[----:B------:R2:W3:Y:S04]  /*6b10*/  @P0 LDS.128 R72, [R2+UR44+0x200] ;  /* 0x0002002c02480984 */ /* 0x0004e80008000c00 */
[----:B------:R2:W4:Y:S01]  /*6b20*/  @P0 LDS.128 R76, [R3+0x210] ;  /* 0x00021000034c0984 */ /* 0x0005220000000c00 */
        /* <DEDUP_REMOVED lines=10> */
[----:B--23--:R-:W-:Y:S02]  /*6bd0*/  LOP3.LUT R89, R89, R0, RZ, 0x3c, !PT ;  /* 0x0000000059597212 */ /* 0x00cfe400078e3cff */
.L_x_104:
[----:B------:R-:W-:Y:S05]  /*6be0*/  BSYNC B1 ;  /* 0x0000000000017941 */ /* 0x000fea0003800000 */
.L_x_103:
[----:B------:R-:W-:Y:S05]  /*6bf0*/  VIADD R0, R39, 0x40 ;  /* 0x0000004027007836 */ /* 0x000fea0000000000 */
[----:B------:R-:W-:Y:S04]  /*6c00*/  SHF.R.U32.HI R0, RZ, 0x15, R0 ;  /* 0x00000015ff007819 */ /* 0x000fe80000011600 */
[----:B------:R-:W-:Y:S11]  /*6c10*/  LOP3.LUT P0, RZ, R0, 0x3, R85, 0x48, !PT ;  /* 0x0000000300ff7812 */ /* 0x000ff60007804855 */
[----:B------:R-:W-:Y:S02]  /*6c20*/  @!UPT UIADD3 URZ, UPT, UPT, URZ, URZ, URZ ;  /* 0x000000fffffff290 */ /* 0x000fe4000fffe0ff */
[----:B------:R-:W-:Y:S05]  /*6c30*/  @!P0 BRA `(.L_x_108) ;  /* 0x0000000000408947 */ /* 0x000fea0003800000 */
[----:B------:R-:W2:Y:S01]  /*6c40*/  LDCU.64 UR8, c[0x4][0x70] ;  /* 0x01000e00ff0877ac */ /* 0x000ea20008000a00 */
[----:B------:R-:W-:Y:S01]  /*6c50*/  MOV R3, 0x0 ;  /* 0x0000000000037802 */ /* 0x000fe20000000f00 */
[----:B------:R-:W-:Y:S02]  /*6c60*/  HFMA2 R12, -RZ, RZ, 0, 5.9604644775390625e-08 ;  /* 0x00000001ff0c7431 */ /* 0x000fe400000001ff */
[----:B------:R-:W-:Y:S02]  /*6c70*/  IMAD.MOV.U32 R8, RZ, RZ, 0x192 ;  /* 0x00000192ff087424 */ /* 0x000fe400078e00ff */
[----:B------:R-:W-:Y:S01]  /*6c80*/  IMAD.MOV.U32 R13, RZ, RZ, RZ ;  /* 0x000000ffff0d7224 */ /* 0x000fe200078e00ff */
[----:B------:R-:W3:Y:S01]  /*6c90*/  LDCU.64 UR6, c[0x4][0x78] ;  /* 0x01000f00ff0677ac */ /* 0x000ee20008000a00 */
[----:B------:R-:W1:Y:S01]  /*6ca0*/  LDC.64 R2, c[0x4][R3] ;  /* 0x0100000003027b82 */ /* 0x000e620000000a00 */
[----:B------:R-:W5:Y:S01]  /*6cb0*/  LDCU.64 UR4, c[0x4][0x10] ;  /* 0x01000200ff0477ac */ /* 0x000f620008000a00 */
[----:B--2---:R-:W-:Y:S01]  /*6cc0*/  MOV R5, UR9 ;  /* 0x0000000900057c02 */ /* 0x004fe20008000f00 */
[----:B------:R-:W-:Y:S01]  /*6cd0*/  IMAD.U32 R4, RZ, RZ, UR8 ;  /* 0x00000008ff047e24 */ /* 0x000fe2000f8e00ff */
[----:B---3--:R-:W-:Y:S01]  /*6ce0*/  MOV R7, UR7 ;  /* 0x0000000700077c02 */ /* 0x008fe20008000f00 */
[----:B------:R-:W-:Y:S01]  /*6cf0*/  IMAD.U32 R6, RZ, RZ, UR6 ;  /* 0x00000006ff067e24 */ /* 0x000fe2000f8e00ff */
[----:B-----5:R-:W-:Y:S01]  /*6d00*/  MOV R11, UR5 ;  /* 0x00000005000b7c02 */ /* 0x020fe20008000f00 */
[----:B------:R-:W-:Y:S02]  /*6d10*/  IMAD.U32 R10, RZ, RZ, UR4 ;  /* 0x00000004ff0a7e24 */ /* 0x000fe4000f8e00ff */
[----:B------:R-:W-:Y:S07]  /*6d20*/  LEPC R20, `(.L_x_108) ;  /* 0x000000001014794e */ /* 0x000fee0000000000 */
[----:B-1--4-:R-:W-:Y:S05]  /*6d30*/  CALL.ABS.NOINC R2 ;  /* 0x0000000002007343 */ /* 0x012fea0003c00000 */
.L_x_108:
[----:B------:R-:W-:Y:S01]  /*6d40*/  ISETP.NE.AND P0, PT, R95, RZ, PT ;  /* 0x000000ff5f00720c */ /* 0x000fe20003f05270 */
[----:B------:R-:W-:Y:S05]  /*6d50*/  WARPSYNC.ALL ;  /* 0x0000000000007948 */ /* 0x000fea0003800000 */
[----:B------:R-:W-:Y:S01]  /*6d60*/  R2UR UR4, R39 ;  /* 0x00000000270472ca */ /* 0x000fe200000e0000 */
[----:B------:R-:W2:Y:S01]  /*6d70*/  S2UR UR6, SR_CgaCtaId ;  /* 0x00000000000679c3 */ /* 0x000ea20000008800 */
[-C--:B------:R-:W-:Y:S01]  /*6d80*/  F2FP.F16.E5M2.UNPACK_B R42, R72.reuse ;  /* 0x00000048ff2a723e */ /* 0x080fe200020004ff */
[----:B------:R-:W-:Y:S01]  /*6d90*/  BSSY.RECONVERGENT B0, `(.L_x_109) ;  /* 0x000009c000007945 */ /* 0x000fe20003800200 */
[----:B------:R-:W-:Y:S02]  /*6da0*/  F2FP.F16.E5M2.UNPACK_B R72, R72.H1 ;  /* 0x00000048ff48723e */ /* 0x000fe400030004ff */
[-C--:B------:R-:W-:Y:S01]  /*6db0*/  F2FP.F16.E5M2.UNPACK_B R46, R73.reuse ;  /* 0x00000049ff2e723e */ /* 0x080fe200020004ff */
[--C-:B------:R-:W-:Y:S01]  /*6dc0*/  HADD2.F32 R40, -RZ, R42.reuse.H0_H0 ;  /* 0x2000002aff287230 */ /* 0x100fe20000004100 */
[----:B------:R-:W-:Y:S01]  /*6dd0*/  F2FP.F16.E5M2.UNPACK_B R73, R73.H1 ;  /* 0x00000049ff49723e */ /* 0x000fe200030004ff */
[----:B------:R-:W-:Y:S01]  /*6de0*/  HADD2.F32 R42, -RZ, R42.H1_H1 ;  /* 0x3000002aff2a7230 */ /* 0x000fe20000004100 */
[-C--:B------:R-:W-:Y:S01]  /*6df0*/  F2FP.F16.E5M2.UNPACK_B R50, R74.reuse ;  /* 0x0000004aff32723e */ /* 0x080fe200020004ff */
[----:B------:R-:W-:Y:S01]  /*6e00*/  HADD2.F32 R43, -RZ, R72.H0_H0 ;  /* 0x20000048ff2b7230 */ /* 0x000fe20000004100 */
[----:B------:R-:W-:Y:S01]  /*6e10*/  F2FP.F16.E5M2.UNPACK_B R74, R74.H1 ;  /* 0x0000004aff4a723e */ /* 0x000fe200030004ff */
[----:B------:R-:W-:Y:S01]  /*6e20*/  LDTM.16dp32bit_t0_t15.x32 R4, tmem[UR4+0x40] ;  /* 0x00004004000479ee */ /* 0x000fe20008a80000 */
[----:B------:R-:W3:Y:S01]  /*6e30*/  LDTM.16dp32bit_t16_t31.x32 R4, tmem[UR4+0x60] ;  /* 0x00006004000479ee */ /* 0x000ee20008aa0000 */
[----:B------:R-:W-:Y:S01]  /*6e40*/  NOP ;  /* 0x0000000000007918 */ /* 0x000fe20000000000 */
[--C-:B------:R-:W-:Y:S01]  /*6e50*/  HADD2.F32 R45, -RZ, R46.reuse.H0_H0 ;  /* 0x2000002eff2d7230 */ /* 0x100fe20000004100 */
[----:B------:R-:W-:Y:S01]  /*6e60*/  R2UR UR5, R100 ;  /* 0x00000000640572ca */ /* 0x000fe200000e0000 */
[----:B------:R-:W-:Y:S01]  /*6e70*/  HADD2.F32 R46, -RZ, R46.H1_H1 ;  /* 0x3000002eff2e7230 */ /* 0x000fe20000004100 */
[----:B------:R-:W-:Y:S01]  /*6e80*/  F2FP.F16.E5M2.UNPACK_B R54, R75 ;  /* 0x0000004bff36723e */ /* 0x000fe200020004ff */
[--C-:B------:R-:W-:Y:S01]  /*6e90*/  HADD2.F32 R49, -RZ, R50.reuse.H0_H0 ;  /* 0x20000032ff317230 */ /* 0x100fe20000004100 */
[----:B----4-:R-:W-:Y:S01]  /*6ea0*/  F2FP.F16.E5M2.UNPACK_B R58, R76 ;  /* 0x0000004cff3a723e */ /* 0x010fe200020004ff */
[----:B------:R-:W-:Y:S01]  /*6eb0*/  HADD2.F32 R50, -RZ, R50.H1_H1 ;  /* 0x30000032ff327230 */ /* 0x000fe20000004100 */
[----:B------:R-:W-:Y:S01]  /*6ec0*/  F2FP.F16.E5M2.UNPACK_B R62, R77 ;  /* 0x0000004dff3e723e */ /* 0x000fe200020004ff */
[--C-:B------:R-:W-:Y:S01]  /*6ed0*/  HADD2.F32 R53, -RZ, R54.reuse.H0_H0 ;  /* 0x20000036ff357230 */ /* 0x100fe20000004100 */
[----:B------:R-:W-:Y:S01]  /*6ee0*/  F2FP.F16.E5M2.UNPACK_B R66, R78 ;  /* 0x0000004eff42723e */ /* 0x000fe200020004ff */
[----:B------:R-:W-:Y:S01]  /*6ef0*/  HADD2.F32 R54, -RZ, R54.H1_H1 ;  /* 0x30000036ff367230 */ /* 0x000fe20000004100 */
[----:B------:R-:W-:Y:S01]  /*6f00*/  F2FP.F16.E5M2.UNPACK_B R69, R79 ;  /* 0x0000004fff45723e */ /* 0x000fe200020004ff */
[--C-:B------:R-:W-:Y:S01]  /*6f10*/  HADD2.F32 R57, -RZ, R58.reuse.H0_H0 ;  /* 0x2000003aff397230 */ /* 0x100fe20000004100 */
[----:B------:R-:W-:Y:S01]  /*6f20*/  F2FP.F16.E5M2.UNPACK_B R75, R75.H1 ;  /* 0x0000004bff4b723e */ /* 0x000fe200030004ff */
[----:B------:R-:W-:Y:S01]  /*6f30*/  UIADD3 UR4, UPT, UPT, UR5, 0xb0, URZ ;  /* 0x000000b005047890 */ /* 0x000fe2000fffe0ff */
[----:B------:R-:W-:Y:S01]  /*6f40*/  HADD2.F32 R59, -RZ, R58.H1_H1 ;  /* 0x3000003aff3b7230 */ /* 0x000fe20000004100 */
[----:B------:R-:W-:Y:S01]  /*6f50*/  F2FP.F16.E5M2.UNPACK_B R76, R76.H1 ;  /* 0x0000004cff4c723e */ /* 0x000fe200030004ff */
[--C-:B------:R-:W-:Y:S01]  /*6f60*/  HADD2.F32 R61, -RZ, R62.reuse.H0_H0 ;  /* 0x2000003eff3d7230 */ /* 0x100fe20000004100 */
[----:B------:R-:W-:Y:S01]  /*6f70*/  F2FP.F16.E5M2.UNPACK_B R77, R77.H1 ;  /* 0x0000004dff4d723e */ /* 0x000fe200030004ff */
[----:B------:R-:W-:Y:S01]  /*6f80*/  HADD2.F32 R62, -RZ, R62.H1_H1 ;  /* 0x3000003eff3e7230 */ /* 0x000fe20000004100 */
[----:B------:R-:W-:Y:S01]  /*6f90*/  F2FP.F16.E5M2.UNPACK_B R78, R78.H1 ;  /* 0x0000004eff4e723e */ /* 0x000fe200030004ff */
[--C-:B------:R-:W-:Y:S01]  /*6fa0*/  HADD2.F32 R65, -RZ, R66.reuse.H0_H0 ;  /* 0x20000042ff417230 */ /* 0x100fe20000004100 */
[----:B--2---:R-:W-:Y:S01]  /*6fb0*/  UPRMT UR4, UR6, 0x654, UR4 ;  /* 0x0000065406047896 */ /* 0x004fe20008000004 */
        /* <DEDUP_REMOVED lines=8> */
[----:B------:R-:W-:Y:S01]  /*7040*/  SYNCS.ARRIVE.TRANS64.RED.A1T0 RZ, [UR4], RZ ;  /* 0x000000ffffff79a7 */ /* 0x000fe20008100404 */
        /* <DEDUP_REMOVED lines=15> */
[--C-:B------:R-:W-:Y:S02]  /*7140*/  HADD2.F32 R47, -RZ, R73.reuse.H0_H0 ;  /* 0x20000049ff2f7230 */ /* 0x100fe40000004100 */
[C---:B------:R-:W-:Y:S01]  /*7150*/  FMUL R10, R38.reuse, R10 ;  /* 0x0000000a260a7220 */ /* 0x040fe20000400000 */
[C---:B------:R-:W-:Y:S01]  /*7160*/  FFMA R6, R41.reuse, R43, R6 ;  /* 0x0000002b29067223 */ /* 0x040fe20000000006 */
[----:B------:R-:W-:Y:S02]  /*7170*/  HADD2.F32 R48, -RZ, R73.H1_H1 ;  /* 0x30000049ff307230 */ /* 0x000fe40000004100 */
[C---:B------:R-:W-:Y:S01]  /*7180*/  FFMA R7, R41.reuse, R44, R7 ;  /* 0x0000002c29077223 */ /* 0x040fe20000000007 */
[C---:B------:R-:W-:Y:S01]  /*7190*/  FFMA R8, R41.reuse, R45, R8 ;  /* 0x0000002d29087223 */ /* 0x040fe20000000008 */
[C---:B------:R-:W-:Y:S01]  /*71a0*/  FFMA R9, R41.reuse, R46, R9 ;  /* 0x0000002e29097223 */ /* 0x040fe20000000009 */
[----:B------:R-:W-:Y:S01]  /*71b0*/  FFMA R10, R41, R47, R10 ;  /* 0x0000002f290a7223 */ /* 0x000fe2000000000a */
[----:B------:R-:W-:Y:S01]  /*71c0*/  HADD2.F32 R43, -RZ, R69.H0_H0 ;  /* 0x20000045ff2b7230 */ /* 0x000fe20000004100 */
[----:B-1----:R-:W-:Y:S01]  /*71d0*/  F2FP.SATFINITE.E5M2.F32.PACK_AB_MERGE_C R96, R7, R6, RZ ;  /* 0x000000060760723e */ /* 0x002fe200048060ff */
[C---:B------:R-:W-:Y:S01]  /*71e0*/  FMUL R11, R38.reuse, R11 ;  /* 0x0000000b260b7220 */ /* 0x040fe20000400000 */
[--C-:B------:R-:W-:Y:S02]  /*71f0*/  HADD2.F32 R51, -RZ, R74.reuse.H0_H0 ;  /* 0x2000004aff337230 */ /* 0x100fe40000004100 */
[C---:B------:R-:W-:Y:S01]  /*7200*/  FMUL R14, R38.reuse, R14 ;  /* 0x0000000e260e7220 */ /* 0x040fe20000400000 */
[----:B------:R-:W-:Y:S01]  /*7210*/  HADD2.F32 R52, -RZ, R74.H1_H1 ;  /* 0x3000004aff347230 */ /* 0x000fe20000004100 */
[----:B------:R-:W-:Y:S01]  /*7220*/  F2FP.SATFINITE.E5M2.F32.PACK_AB_MERGE_C R96, R5, R4, R96 ;  /* 0x000000040560723e */ /* 0x000fe20004806060 */
[C---:B------:R-:W-:Y:S01]  /*7230*/  FFMA R11, R41.reuse, R48, R11 ;  /* 0x00000030290b7223 */ /* 0x040fe2000000000b */
[C---:B------:R-:W-:Y:S01]  /*7240*/  FFMA R12, R41.reuse, R49, R12 ;  /* 0x00000031290c7223 */ /* 0x040fe2000000000c */
[C---:B------:R-:W-:Y:S01]  /*7250*/  FFMA R13, R41.reuse, R50, R13 ;  /* 0x00000032290d7223 */ /* 0x040fe2000000000d */
[----:B------:R-:W-:Y:S01]  /*7260*/  FFMA R14, R41, R51, R14 ;  /* 0x00000033290e7223 */ /* 0x000fe2000000000e */
[C---:B------:R-:W-:Y:S01]  /*7270*/  FMUL R15, R38.reuse, R15 ;  /* 0x0000000f260f7220 */ /* 0x040fe20000400000 */
[----:B------:R-:W-:Y:S01]  /*7280*/  F2FP.F16.E5M2.UNPACK_B R79, R79.H1 ;  /* 0x0000004fff4f723e */ /* 0x000fe200030004ff */
[--C-:B------:R-:W-:Y:S01]  /*7290*/  HADD2.F32 R55, -RZ, R75.reuse.H0_H0 ;  /* 0x2000004bff377230 */ /* 0x100fe20000004100 */
[----:B------:R-:W-:Y:S01]  /*72a0*/  F2FP.SATFINITE.E5M2.F32.PACK_AB_MERGE_C R97, R11, R10, RZ ;  /* 0x0000000a0b61723e */ /* 0x000fe200048060ff */
[C---:B------:R-:W-:Y:S01]  /*72b0*/  FFMA R15, R41.reuse, R52, R15 ;  /* 0x00000034290f7223 */ /* 0x040fe2000000000f */
[C---:B------:R-:W-:Y:S01]  /*72c0*/  FFMA R16, R41.reuse, R53, R16 ;  /* 0x0000003529107223 */ /* 0x040fe20000000010 */
[----:B------:R-:W-:Y:S01]  /*72d0*/  FFMA R17, R41, R54, R17 ;  /* 0x0000003629117223 */ /* 0x000fe20000000011 */
[----:B------:R-:W-:Y:S01]  /*72e0*/  F2FP.SATFINITE.E5M2.F32.PACK_AB_MERGE_C R97, R9, R8, R97 ;  /* 0x000000080961723e */ /* 0x000fe20004806061 */
[----:B------:R-:W-:Y:S01]  /*72f0*/  HADD2.F32 R56, -RZ, R75.H1_H1 ;  /* 0x3000004bff387230 */ /* 0x000fe20000004100 */
[----:B------:R-:W-:Y:S01]  /*7300*/  F2FP.SATFINITE.E5M2.F32.PACK_AB_MERGE_C R98, R15, R14, RZ ;  /* 0x0000000e0f62723e */ /* 0x000fe200048060ff */
[C---:B------:R-:W-:Y:S01]  /*7310*/  FMUL R18, R38.reuse, R18 ;  /* 0x0000001226127220 */ /* 0x040fe20000400000 */
[C---:B------:R-:W-:Y:S01]  /*7320*/  FMUL R19, R38.reuse, R19 ;  /* 0x0000001326137220 */ /* 0x040fe20000400000 */
[--C-:B------:R-:W-:Y:S02]  /*7330*/  HADD2.F32 R58, -RZ, R76.reuse.H0_H0 ;  /* 0x2000004cff3a7230 */ /* 0x100fe40000004100 */
[C---:B------:R-:W-:Y:S01]  /*7340*/  FMUL R3, R38.reuse, R22 ;  /* 0x0000001626037220 */ /* 0x040fe20000400000 */
[C---:B------:R-:W-:Y:S01]  /*7350*/  FFMA R18, R41.reuse, R55, R18 ;  /* 0x0000003729127223 */ /* 0x040fe20000000012 */
[----:B------:R-:W-:Y:S02]  /*7360*/  HADD2.F32 R60, -RZ, R76.H1_H1 ;  /* 0x3000004cff3c7230 */ /* 0x000fe40000004100 */
        /* <DEDUP_REMOVED lines=42> */
[----:B------:R-:W-:Y:S03]  /*7610*/  IADD3 R70, PT, PT, R36, 0x1, RZ ;  /* 0x0000000124467810 */ /* 0x000fe60007ffe0ff */
        /* <DEDUP_REMOVED lines=10> */
[----:B------:R-:W-:Y:S02]  /*76c0*/  UIADD3 UR9, UPT, UPT, UR49, 0x40, URZ ;  /* 0x0000004031097890 */ /* 0x000fe4000fffe0ff */
[----:B------:R-:W-:Y:S01]  /*76d0*/  UIADD3 UR8, UPT, UPT, UR44, 0x3200, URZ ;  /* 0x000032002c087890 */ /* 0x000fe2000fffe0ff */
[----:B------:R-:W-:Y:S01]  /*76e0*/  UMOV UR10, UR50 ;  /* 0x00000032000a7c82 */ /* 0x000fe20008000000 */
[----:B------:R-:W-:Y:S01]  /*76f0*/  UMOV UR11, UR36 ;  /* 0x00000024000b7c82 */ /* 0x000fe20008000000 */
[----:B--2---:R-:W-:Y:S04]  /*7700*/  UIADD3 UR4, UP0, UPT, UR6, 0x680, URZ ;  /* 0x0000068006047890 */ /* 0x004fe8000ff1e0ff */
[----:B------:R-:W-:Y:S09]  /*7710*/  UIADD3.X UR5, UPT, UPT, URZ, UR7, URZ, UP0, !UPT ;  /* 0x00000007ff057290 */ /* 0x000ff200087fe4ff */
[----:B------:R2:W-:Y:S01]  /*7720*/  UTMASTG.3D [UR8], [UR4] ;  /* 0x00000008040073b5 */ /* 0x0005e20008010000 */
[----:B------:R0:W-:Y:S01]  /*7730*/  UTMACMDFLUSH ;  /* 0x00000000000079b7 */ /* 0x0001e20000000000 */
[----:B--2---:R-:W-:Y:S04]  /*7740*/  DEPBAR.LE SB0, 0x1 ;  /* 0x000080400000791a */ /* 0x004fe80000000000 */
.L_x_110:
[----:B------:R-:W-:Y:S05]  /*7750*/  BSYNC.RECONVERGENT B0 ;  /* 0x0000000000007941 */ /* 0x000fea0003800200 */
.L_x_109:
[----:B------:R-:W-:Y:S01]  /*7760*/  BAR.SYNC.DEFER_BLOCKING 0x1, 0x80 ;  /* 0x0042000000007b1d */ /* 0x000fe20000010000 */
[----:B------:R-:W-:Y:S01]  /*7770*/  ISETP.NE.AND P0, PT, R87, 0x2, PT ;  /* 0x000000025700780c */ /* 0x000fe20003f05270 */
[----:B------:R-:W-:Y:S01]  /*7780*/  UISETP.NE.AND UP0, UPT, UR45, URZ, UPT ;  /* 0x000000ff2d00728c */ /* 0x000fe2000bf05270 */
[----:B------:R-:W-:Y:S01]  /*7790*/  ISETP.NE.AND P1, PT, R70, 0x4, PT ;  /* 0x000000044600780c */ /* 0x000fe20003f25270 */
[----:B------:R-:W-:Y:S01]  /*77a0*/  UIADD3 UR20, UPT, UPT, UR37, UR62, URZ ;  /* 0x0000003e25147290 */ /* 0x000fe2000fffe0ff */
[----:B------:R-:W-:Y:S01]  /*77b0*/  SEL R0, RZ, 0x1, P0 ;  /* 0x00000001ff007807 */ /* 0x000fe20000000000 */
[----:B------:R-:W-:Y:S01]  /*77c0*/  UIADD3 UR16, UPT, UPT, UR38, UR59, URZ ;  /* 0x0000003b26107290 */ /* 0x000fe2000fffe0ff */
[----:B------:R-:W-:Y:S02]  /*77d0*/  SEL R3, RZ, 0x1, P1 ;  /* 0x00000001ff037807 */ /* 0x000fe40000800000 */
[----:B------:R-:W-:Y:S02]  /*77e0*/  LOP3.LUT R91, R91, R0, RZ, 0x3c, !PT ;  /* 0x000000005b5b7212 */ /* 0x000fe400078e3cff */
[----:B------:R-:W-:Y:S02]  /*77f0*/  LOP3.LUT R92, R92, R3, RZ, 0x3c, !PT ;  /* 0x000000035c5c7212 */ /* 0x000fe400078e3cff */
[----:B------:R-:W-:Y:S02]  /*7800*/  SEL R87, R87, RZ, P0 ;  /* 0x000000ff57577207 */ /* 0x000fe40000000000 */
[----:B------:R-:W-:Y:S01]  /*7810*/  SEL R36, R70, RZ, P1 ;  /* 0x000000ff46247207 */ /* 0x000fe20000800000 */
[----:B------:R-:W-:Y:S01]  /*7820*/  UMOV UR36, UR58 ;  /* 0x0000003a00247c82 */ /* 0x000fe20008000000 */
[----:B------:R-:W-:Y:S05]  /*7830*/  BRA.U UP0, `(.L_x_111) ;  /* 0xffffffd500987547 */ /* 0x000fea000b83ffff */
[----:B------:R-:W-:Y:S05]  /*7840*/  EXIT ;  /* 0x000000000000794d */ /* 0x000fea0003800000 */
.L_x_24:
[----:B-1----:R1:W2:Y:S02]  /*7850*/  SYNCS.PHASECHK.TRANS64.TRYWAIT P0, [R0+URZ+0xe0], R3 ;  /* 0x0000e003000075a7 */ /* 0x0022a400080011ff */
[----:B--2---:R-:W-:Y:S05]  /*7860*/  @!P0 NANOSLEEP.SYNCS 0x989680 ;  /* 0x009896800000895d */ /* 0x004fea0003900000 */
[----:B------:R-:W2:Y:S02]  /*7870*/  @!P0 SYNCS.PHASECHK.TRANS64 P0, [R0+URZ+0xe0], R3 ;  /* 0x0000e003000085a7 */ /* 0x000ea400080010ff */
[----:B--2---:R-:W-:Y:S05]  /*7880*/  @!P0 BRA `(.L_x_24) ;  /* 0xfffffffc00f08947 */ /* 0x004fea000383ffff */
[----:B------:R-:W-:Y:S05]  /*7890*/  BRA `(.L_x_112) ;  /* 0xffffffa000487947 */ /* 0x000fea000383ffff */
.L_x_27:
[----:B-1----:R-:W-:-:S07]  /*78a0*/  MOV R0, UR33 ;  /* 0x0000002100007c02 */ /* 0x002fce0008000f00 */
.L_x_113:
[----:B-1----:R1:W2:Y:S02]  /*78b0*/  SYNCS.PHASECHK.TRANS64.TRYWAIT P0, [R0+URZ+0x20], R3 ;  /* 0x00002003000075a7 */ /* 0x0022a400080011ff */
[----:B--2---:R-:W-:Y:S05]  /*78c0*/  @!P0 NANOSLEEP.SYNCS 0x989680 ;  /* 0x009896800000895d */ /* 0x004fea0003900000 */
[----:B------:R-:W2:Y:S02]  /*78d0*/  @!P0 SYNCS.PHASECHK.TRANS64 P0, [R0+URZ+0x20], R3 ;  /* 0x00002003000085a7 */ /* 0x000ea400080010ff */
[----:B--2---:R-:W-:Y:S05]  /*78e0*/  @!P0 BRA `(.L_x_113) ;  /* 0xfffffffc00f08947 */ /* 0x004fea000383ffff */
[----:B------:R-:W-:Y:S05]  /*78f0*/  BRA `(.L_x_26) ;  /* 0xffffffa0008c7947 */ /* 0x000fea000383ffff */
.L_x_34:
[----:B-1----:R-:W-:-:S07]  /*7900*/  MOV R0, UR17 ;  /* 0x0000001100007c02 */ /* 0x002fce0008000f00 */
.L_x_114:
[----:B-1----:R1:W2:Y:S02]  /*7910*/  SYNCS.PHASECHK.TRANS64.TRYWAIT P0, [R0+URZ+0x20], R3 ;  /* 0x00002003000075a7 */ /* 0x0022a400080011ff */
[----:B--2---:R-:W-:Y:S05]  /*7920*/  @!P0 NANOSLEEP.SYNCS 0x989680 ;  /* 0x009896800000895d */ /* 0x004fea0003900000 */
[----:B------:R-:W2:Y:S02]  /*7930*/  @!P0 SYNCS.PHASECHK.TRANS64 P0, [R0+URZ+0x20], R3 ;  /* 0x00002003000085a7 */ /* 0x000ea400080010ff */
[----:B--2---:R-:W-:Y:S05]  /*7940*/  @!P0 BRA `(.L_x_114) ;  /* 0xfffffffc00f08947 */ /* 0x004fea000383ffff */
[----:B------:R-:W-:Y:S05]  /*7950*/  BRA `(.L_x_33) ;  /* 0xffffffa4004c7947 */ /* 0x000fea000383ffff */
.L_x_39:
[----:B-1----:R1:W2:Y:S02]  /*7960*/  SYNCS.PHASECHK.TRANS64.TRYWAIT P0, [R3+URZ+0x70], R0 ;  /* 0x00007000030075a7 */ /* 0x0022a400080011ff */
[----:B--2---:R-:W-:Y:S05]  /*7970*/  @!P0 NANOSLEEP.SYNCS 0x989680 ;  /* 0x009896800000895d */ /* 0x004fea0003900000 */
[----:B------:R-:W2:Y:S02]  /*7980*/  @!P0 SYNCS.PHASECHK.TRANS64 P0, [R3+URZ+0x70], R0 ;  /* 0x00007000030085a7 */ /* 0x000ea400080010ff */
[----:B--2---:R-:W-:Y:S05]  /*7990*/  @!P0 BRA `(.L_x_39) ;  /* 0xfffffffc00f08947 */ /* 0x004fea000383ffff */
[----:B------:R-:W-:Y:S05]  /*79a0*/  BRA `(.L_x_115) ;  /* 0xffffffa400ec7947 */ /* 0x000fea000383ffff */
.L_x_43:
[----:B-1----:R-:W-:-:S07]  /*79b0*/  MOV R0, UR4 ;  /* 0x0000000400007c02 */ /* 0x002fce0008000f00 */
.L_x_116:
[----:B-1----:R1:W2:Y:S02]  /*79c0*/  SYNCS.PHASECHK.TRANS64.TRYWAIT P0, [R0+URZ], R3 ;  /* 0x00000003000075a7 */ /* 0x0022a400080011ff */
[----:B--2---:R-:W-:Y:S05]  /*79d0*/  @!P0 NANOSLEEP.SYNCS 0x989680 ;  /* 0x009896800000895d */ /* 0x004fea0003900000 */
[----:B------:R-:W2:Y:S02]  /*79e0*/  @!P0 SYNCS.PHASECHK.TRANS64 P0, [R0+URZ], R3 ;  /* 0x00000003000085a7 */ /* 0x000ea400080010ff */
[----:B--2---:R-:W-:Y:S05]  /*79f0*/  @!P0 BRA `(.L_x_116) ;  /* 0xfffffffc00f08947 */ /* 0x004fea000383ffff */
[----:B------:R-:W-:Y:S05]  /*7a00*/  BRA `(.L_x_117) ;  /* 0xffffffac00907947 */ /* 0x000fea000383ffff */
.L_x_44:
[----:B------:R-:W-:-:S07]  /*7a10*/  MOV R0, UR5 ;  /* 0x0000000500007c02 */ /* 0x000fce0008000f00 */
.L_x_118:
[----:B-1----:R1:W2:Y:S02]  /*7a20*/  SYNCS.PHASECHK.TRANS64.TRYWAIT P0, [R0+URZ], R3 ;  /* 0x00000003000075a7 */ /* 0x0022a400080011ff */
[----:B--2---:R-:W-:Y:S05]  /*7a30*/  @!P0 NANOSLEEP.SYNCS 0x989680 ;  /* 0x009896800000895d */ /* 0x004fea0003900000 */
[----:B------:R-:W2:Y:S02]  /*7a40*/  @!P0 SYNCS.PHASECHK.TRANS64 P0, [R0+URZ], R3 ;  /* 0x00000003000085a7 */ /* 0x000ea400080010ff */
[----:B--2---:R-:W-:Y:S05]  /*7a50*/  @!P0 BRA `(.L_x_118) ;  /* 0xfffffffc00f08947 */ /* 0x004fea000383ffff */
[----:B------:R-:W-:Y:S05]  /*7a60*/  BRA `(.L_x_119) ;  /* 0xffffffac009c7947 */ /* 0x000fea000383ffff */
.L_x_45:
[----:B------:R-:W-:-:S07]  /*7a70*/  MOV R0, UR5 ;  /* 0x0000000500007c02 */ /* 0x000fce0008000f00 */
.L_x_120:
[----:B-1----:R1:W2:Y:S02]  /*7a80*/  SYNCS.PHASECHK.TRANS64.TRYWAIT P0, [R0+URZ], R3 ;  /* 0x00000003000075a7 */ /* 0x0022a400080011ff */
[----:B--2---:R-:W-:Y:S05]  /*7a90*/  @!P0 NANOSLEEP.SYNCS 0x989680 ;  /* 0x009896800000895d */ /* 0x004fea0003900000 */
[----:B------:R-:W2:Y:S02]  /*7aa0*/  @!P0 SYNCS.PHASECHK.TRANS64 P0, [R0+URZ], R3 ;  /* 0x00000003000085a7 */ /* 0x000ea400080010ff */
[----:B--2---:R-:W-:Y:S05]  /*7ab0*/  @!P0 BRA `(.L_x_120) ;  /* 0xfffffffc00f08947 */ /* 0x004fea000383ffff */
[----:B------:R-:W-:Y:S05]  /*7ac0*/  BRA `(.L_x_121) ;  /* 0xffffffac00a87947 */ /* 0x000fea000383ffff */
.L_x_48:
[----:B--2---:R2:W3:Y:S02]  /*7ad0*/  SYNCS.PHASECHK.TRANS64.TRYWAIT P0, [R2+URZ+0xd0], R5 ;  /* 0x0000d005020075a7 */ /* 0x0044e400080011ff */
[----:B---3--:R-:W-:Y:S05]  /*7ae0*/  @!P0 NANOSLEEP.SYNCS 0x989680 ;  /* 0x009896800000895d */ /* 0x008fea0003900000 */
[----:B------:R-:W3:Y:S02]  /*7af0*/  @!P0 SYNCS.PHASECHK.TRANS64 P0, [R2+URZ+0xd0], R5 ;  /* 0x0000d005020085a7 */ /* 0x000ee400080010ff */
[----:B---3--:R-:W-:Y:S05]  /*7b00*/  @!P0 BRA `(.L_x_48) ;  /* 0xfffffffc00f08947 */ /* 0x008fea000383ffff */
[----:B------:R-:W-:Y:S05]  /*7b10*/  BRA `(.L_x_122) ;  /* 0xffffffb0000c7947 */ /* 0x000fea000383ffff */
.L_x_49:
[----:B------:R-:W-:-:S07]  /*7b20*/  MOV R2, UR4 ;  /* 0x0000000400027c02 */ /* 0x000fce0008000f00 */
.L_x_123:
[----:B--2---:R2:W3:Y:S02]  /*7b30*/  SYNCS.PHASECHK.TRANS64.TRYWAIT P0, [R2+URZ+0x80], R5 ;  /* 0x00008005020075a7 */ /* 0x0044e400080011ff */
[----:B---3--:R-:W-:Y:S05]  /*7b40*/  @!P0 NANOSLEEP.SYNCS 0x989680 ;  /* 0x009896800000895d */ /* 0x008fea0003900000 */
[----:B------:R-:W3:Y:S02]  /*7b50*/  @!P0 SYNCS.PHASECHK.TRANS64 P0, [R2+URZ+0x80], R5 ;  /* 0x00008005020085a7 */ /* 0x000ee400080010ff */
[----:B---3--:R-:W-:Y:S05]  /*7b60*/  @!P0 BRA `(.L_x_123) ;  /* 0xfffffffc00f08947 */ /* 0x008fea000383ffff */
[----:B------:R-:W-:Y:S05]  /*7b70*/  BRA `(.L_x_124) ;  /* 0xffffffb0001c7947 */ /* 0x000fea000383ffff */
.L_x_50:
[----:B--2---:R2:W3:Y:S02]  /*7b80*/  SYNCS.PHASECHK.TRANS64.TRYWAIT P1, [R2+URZ+0x70], R5 ;  /* 0x00007005020075a7 */ /* 0x0044e400080211ff */
[----:B---3--:R-:W-:Y:S05]  /*7b90*/  @!P1 NANOSLEEP.SYNCS 0x989680 ;  /* 0x009896800000995d */ /* 0x008fea0003900000 */
[----:B------:R-:W3:Y:S02]  /*7ba0*/  @!P1 SYNCS.PHASECHK.TRANS64 P1, [R2+URZ+0x70], R5 ;  /* 0x00007005020095a7 */ /* 0x000ee400080210ff */
[----:B---3--:R-:W-:Y:S05]  /*7bb0*/  @!P1 BRA `(.L_x_50) ;  /* 0xfffffffc00f09947 */ /* 0x008fea000383ffff */
[----:B------:R-:W-:Y:S05]  /*7bc0*/  BRA `(.L_x_125) ;  /* 0xffffffb0004c7947 */ /* 0x000fea000383ffff */
.L_x_53:
[----:B------:R-:W-:-:S07]  /*7bd0*/  MOV R0, UR4 ;  /* 0x0000000400007c02 */ /* 0x000fce0008000f00 */
.L_x_126:
[----:B--2---:R2:W3:Y:S02]  /*7be0*/  SYNCS.PHASECHK.TRANS64.TRYWAIT P0, [R0+URZ+0x80], R3 ;  /* 0x00008003000075a7 */ /* 0x0044e400080011ff */
[----:B---3--:R-:W-:Y:S05]  /*7bf0*/  @!P0 NANOSLEEP.SYNCS 0x989680 ;  /* 0x009896800000895d */ /* 0x008fea0003900000 */
[----:B------:R-:W3:Y:S02]  /*7c00*/  @!P0 SYNCS.PHASECHK.TRANS64 P0, [R0+URZ+0x80], R3 ;  /* 0x00008003000085a7 */ /* 0x000ee400080010ff */
[----:B---3--:R-:W-:Y:S05]  /*7c10*/  @!P0 BRA `(.L_x_126) ;  /* 0xfffffffc00f08947 */ /* 0x008fea000383ffff */
[----:B------:R-:W-:Y:S05]  /*7c20*/  BRA `(.L_x_52) ;  /* 0xffffffb000a07947 */ /* 0x000fea000383ffff */
.L_x_60:
[----:B-1----:R1:W2:Y:S02]  /*7c30*/  SYNCS.PHASECHK.TRANS64.TRYWAIT P1, [R0+URZ+0x70], R5 ;  /* 0x00007005000075a7 */ /* 0x0022a400080211ff */
[----:B--2---:R-:W-:Y:S05]  /*7c40*/  @!P1 NANOSLEEP.SYNCS 0x989680 ;  /* 0x009896800000995d */ /* 0x004fea0003900000 */
[----:B------:R-:W2:Y:S02]  /*7c50*/  @!P1 SYNCS.PHASECHK.TRANS64 P1, [R0+URZ+0x70], R5 ;  /* 0x00007005000095a7 */ /* 0x000ea400080210ff */
[----:B--2---:R-:W-:Y:S05]  /*7c60*/  @!P1 BRA `(.L_x_60) ;  /* 0xfffffffc00f09947 */ /* 0x004fea000383ffff */
[----:B------:R-:W-:Y:S05]  /*7c70*/  BRA `(.L_x_127) ;  /* 0xffffffb800007947 */ /* 0x000fea000383ffff */
.L_x_61:
[----:B------:R-:W-:-:S07]  /*7c80*/  MOV R3, UR19 ;  /* 0x0000001300037c02 */ /* 0x000fce0008000f00 */
.L_x_128:
[----:B-1----:R1:W2:Y:S02]  /*7c90*/  SYNCS.PHASECHK.TRANS64.TRYWAIT P0, [R3+URZ+0xb0], R0 ;  /* 0x0000b000030075a7 */ /* 0x0022a400080011ff */
[----:B--2---:R-:W-:Y:S05]  /*7ca0*/  @!P0 NANOSLEEP.SYNCS 0x989680 ;  /* 0x009896800000895d */ /* 0x004fea0003900000 */
[----:B------:R-:W2:Y:S02]  /*7cb0*/  @!P0 SYNCS.PHASECHK.TRANS64 P0, [R3+URZ+0xb0], R0 ;  /* 0x0000b000030085a7 */ /* 0x000ea400080010ff */
[----:B--2---:R-:W-:Y:S05]  /*7cc0*/  @!P0 BRA `(.L_x_128) ;  /* 0xfffffffc00f08947 */ /* 0x004fea000383ffff */
[----:B------:R-:W-:Y:S05]  /*7cd0*/  BRA `(.L_x_129) ;  /* 0xffffffb800347947 */ /* 0x000fea000383ffff */
.L_x_64:
[----:B------:R-:W-:Y:S07]  /*7ce0*/  MOV R0, UR6 ;  /* 0x0000000600007c02 */ /* 0x000fee0008000f00 */
.L_x_130:
[----:B-1----:R1:W2:Y:S02]  /*7cf0*/  SYNCS.PHASECHK.TRANS64.TRYWAIT P0, [R0+URZ], R3 ;  /* 0x00000003000075a7 */ /* 0x0022a400080011ff */
[----:B--2---:R-:W-:Y:S05]  /*7d00*/  @!P0 NANOSLEEP.SYNCS 0x989680 ;  /* 0x009896800000895d */ /* 0x004fea0003900000 */
[----:B------:R-:W2:Y:S02]  /*7d10*/  @!P0 SYNCS.PHASECHK.TRANS64 P0, [R0+URZ], R3 ;  /* 0x00000003000085a7 */ /* 0x000ea400080010ff */
[----:B--2---:R-:W-:Y:S05]  /*7d20*/  @!P0 BRA `(.L_x_130) ;  /* 0xfffffffc00f08947 */ /* 0x004fea000383ffff */
[----:B------:R-:W-:Y:S05]  /*7d30*/  BRA `(.L_x_63) ;  /* 0xffffffb8006c7947 */ /* 0x000fea000383ffff */
.L_x_67:
[----:B------:R-:W-:-:S07]  /*7d40*/  MOV R0, UR4 ;  /* 0x0000000400007c02 */ /* 0x000fce0008000f00 */
.L_x_131:
[----:B--2---:R2:W4:Y:S02]  /*7d50*/  SYNCS.PHASECHK.TRANS64.TRYWAIT P0, [R0+URZ], R3 ;  /* 0x00000003000075a7 */ /* 0x00452400080011ff */
[----:B----4-:R-:W-:Y:S05]  /*7d60*/  @!P0 NANOSLEEP.SYNCS 0x989680 ;  /* 0x009896800000895d */ /* 0x010fea0003900000 */
[----:B------:R-:W4:Y:S02]  /*7d70*/  @!P0 SYNCS.PHASECHK.TRANS64 P0, [R0+URZ], R3 ;  /* 0x00000003000085a7 */ /* 0x000f2400080010ff */
[----:B----4-:R-:W-:Y:S05]  /*7d80*/  @!P0 BRA `(.L_x_131) ;  /* 0xfffffffc00f08947 */ /* 0x010fea000383ffff */
[----:B------:R-:W-:Y:S05]  /*7d90*/  BRA `(.L_x_132) ;  /* 0xffffffbc000c7947 */ /* 0x000fea000383ffff */
.L_x_68:
[----:B------:R-:W-:-:S07]  /*7da0*/  MOV R0, UR5 ;  /* 0x0000000500007c02 */ /* 0x000fce0008000f00 */
.L_x_133:
[----:B-1----:R1:W2:Y:S02]  /*7db0*/  SYNCS.PHASECHK.TRANS64.TRYWAIT P0, [R0+URZ], R3 ;  /* 0x00000003000075a7 */ /* 0x0022a400080011ff */
[----:B--2---:R-:W-:Y:S05]  /*7dc0*/  @!P0 NANOSLEEP.SYNCS 0x989680 ;  /* 0x009896800000895d */ /* 0x004fea0003900000 */
[----:B------:R-:W2:Y:S02]  /*7dd0*/  @!P0 SYNCS.PHASECHK.TRANS64 P0, [R0+URZ], R3 ;  /* 0x00000003000085a7 */ /* 0x000ea400080010ff */
[----:B--2---:R-:W-:Y:S05]  /*7de0*/  @!P0 BRA `(.L_x_133) ;  /* 0xfffffffc00f08947 */ /* 0x004fea000383ffff */
[----:B------:R-:W-:Y:S05]  /*7df0*/  BRA `(.L_x_134) ;  /* 0xffffffbc00187947 */ /* 0x000fea000383ffff */
.L_x_69:
[----:B------:R-:W-:-:S07]  /*7e00*/  MOV R0, UR5 ;  /* 0x0000000500007c02 */ /* 0x000fce0008000f00 */
.L_x_135:
[----:B-1----:R1:W2:Y:S02]  /*7e10*/  SYNCS.PHASECHK.TRANS64.TRYWAIT P0, [R0+URZ], R3 ;  /* 0x00000003000075a7 */ /* 0x0022a400080011ff */
[----:B--2---:R-:W-:Y:S05]  /*7e20*/  @!P0 NANOSLEEP.SYNCS 0x989680 ;  /* 0x009896800000895d */ /* 0x004fea0003900000 */
[----:B------:R-:W2:Y:S02]  /*7e30*/  @!P0 SYNCS.PHASECHK.TRANS64 P0, [R0+URZ], R3 ;  /* 0x00000003000085a7 */ /* 0x000ea400080010ff */
[----:B--2---:R-:W-:Y:S05]  /*7e40*/  @!P0 BRA `(.L_x_135) ;  /* 0xfffffffc00f08947 */ /* 0x004fea000383ffff */
[----:B------:R-:W-:Y:S05]  /*7e50*/  BRA `(.L_x_136) ;  /* 0xffffffbc00247947 */ /* 0x000fea000383ffff */
.L_x_70:
[----:B------:R-:W-:-:S07]  /*7e60*/  MOV R0, UR4 ;  /* 0x0000000400007c02 */ /* 0x000fce0008000f00 */
.L_x_137:
[----:B-1----:R1:W2:Y:S02]  /*7e70*/  SYNCS.PHASECHK.TRANS64.TRYWAIT P0, [R0+URZ], R3 ;  /* 0x00000003000075a7 */ /* 0x0022a400080011ff */
[----:B--2---:R-:W-:Y:S05]  /*7e80*/  @!P0 NANOSLEEP.SYNCS 0x989680 ;  /* 0x009896800000895d */ /* 0x004fea0003900000 */
[----:B------:R-:W2:Y:S02]  /*7e90*/  @!P0 SYNCS.PHASECHK.TRANS64 P0, [R0+URZ], R3 ;  /* 0x00000003000085a7 */ /* 0x000ea400080010ff */
[----:B--2---:R-:W-:Y:S05]  /*7ea0*/  @!P0 BRA `(.L_x_137) ;  /* 0xfffffffc00f08947 */ /* 0x004fea000383ffff */
[----:B------:R-:W-:Y:S05]  /*7eb0*/  BRA `(.L_x_138) ;  /* 0xffffffbc00307947 */ /* 0x000fea000383ffff */
.L_x_75:
[----:B--2---:R2:W3:Y:S02]  /*7ec0*/  SYNCS.PHASECHK.TRANS64.TRYWAIT P0, [R12+URZ+0x70], R9 ;  /* 0x000070090c0075a7 */ /* 0x0044e400080011ff */
[----:B---3--:R-:W-:Y:S05]  /*7ed0*/  @!P0 NANOSLEEP.SYNCS 0x989680 ;  /* 0x009896800000895d */ /* 0x008fea0003900000 */
[----:B------:R-:W3:Y:S02]  /*7ee0*/  @!P0 SYNCS.PHASECHK.TRANS64 P0, [R12+URZ+0x70], R9 ;  /* 0x000070090c0085a7 */ /* 0x000ee400080010ff */
[----:B---3--:R-:W-:Y:S05]  /*7ef0*/  @!P0 BRA `(.L_x_75) ;  /* 0xfffffffc00f08947 */ /* 0x008fea000383ffff */
[----:B------:R-:W-:Y:S05]  /*7f00*/  BRA `(.L_x_139) ;  /* 0xffffffc000507947 */ /* 0x000fea000383ffff */
.L_x_78:
[----:B------:R-:W-:Y:S07]  /*7f10*/  MOV R0, UR21 ;  /* 0x0000001500007c02 */ /* 0x000fee0008000f00 */
.L_x_140:
[----:B--2---:R2:W3:Y:S02]  /*7f20*/  SYNCS.PHASECHK.TRANS64.TRYWAIT P2, [R0+URZ+0x68], R11 ;  /* 0x0000680b000075a7 */ /* 0x0044e400080411ff */
[----:B---3--:R-:W-:Y:S05]  /*7f30*/  @!P2 NANOSLEEP.SYNCS 0x989680 ;  /* 0x009896800000a95d */ /* 0x008fea0003900000 */
[----:B------:R-:W3:Y:S02]  /*7f40*/  @!P2 SYNCS.PHASECHK.TRANS64 P2, [R0+URZ+0x68], R11 ;  /* 0x0000680b0000a5a7 */ /* 0x000ee400080410ff */
[----:B---3--:R-:W-:Y:S05]  /*7f50*/  @!P2 BRA `(.L_x_140) ;  /* 0xfffffffc00f0a947 */ /* 0x008fea000383ffff */
[----:B------:R-:W-:Y:S05]  /*7f60*/  BRA `(.L_x_77) ;  /* 0xffffffc400b87947 */ /* 0x000fea000383ffff */
.L_x_81:
[----:B--2---:R-:W-:Y:S07]  /*7f70*/  MOV R0, UR21 ;  /* 0x0000001500007c02 */ /* 0x004fee0008000f00 */
.L_x_141:
[----:B--2---:R2:W3:Y:S02]  /*7f80*/  SYNCS.PHASECHK.TRANS64.TRYWAIT P0, [R0+URZ+0x50], R9 ;  /* 0x00005009000075a7 */ /* 0x0044e400080011ff */
[----:B---3--:R-:W-:Y:S05]  /*7f90*/  @!P0 NANOSLEEP.SYNCS 0x989680 ;  /* 0x009896800000895d */ /* 0x008fea0003900000 */
[----:B------:R-:W3:Y:S02]  /*7fa0*/  @!P0 SYNCS.PHASECHK.TRANS64 P0, [R0+URZ+0x50], R9 ;  /* 0x00005009000085a7 */ /* 0x000ee400080010ff */
[----:B---3--:R-:W-:Y:S05]  /*7fb0*/  @!P0 BRA `(.L_x_141) ;  /* 0xfffffffc00f08947 */ /* 0x008fea000383ffff */
[----:B------:R-:W-:Y:S05]  /*7fc0*/  BRA `(.L_x_142) ;  /* 0xffffffc800147947 */ /* 0x000fea000383ffff */
.L_x_82:
[----:B------:R-:W-:Y:S07]  /*7fd0*/  MOV R0, UR21 ;  /* 0x0000001500007c02 */ /* 0x000fee0008000f00 */
.L_x_143:
[----:B--2---:R2:W3:Y:S02]  /*7fe0*/  SYNCS.PHASECHK.TRANS64.TRYWAIT P0, [R0+URZ+0x58], R9 ;  /* 0x00005809000075a7 */ /* 0x0044e400080011ff */
[----:B---3--:R-:W-:Y:S05]  /*7ff0*/  @!P0 NANOSLEEP.SYNCS 0x989680 ;  /* 0x009896800000895d */ /* 0x008fea0003900000 */
[----:B------:R-:W3:Y:S02]  /*8000*/  @!P0 SYNCS.PHASECHK.TRANS64 P0, [R0+URZ+0x58], R9 ;  /* 0x00005809000085a7 */ /* 0x000ee400080010ff */
[----:B---3--:R-:W-:Y:S05]  /*8010*/  @!P0 BRA `(.L_x_143) ;  /* 0xfffffffc00f08947 */ /* 0x008fea000383ffff */
[----:B------:R-:W-:Y:S05]  /*8020*/  BRA `(.L_x_144) ;  /* 0xffffffc8004c7947 */ /* 0x000fea000383ffff */
.L_x_84:
[----:B------:R-:W-:-:S07]  /*8030*/  MOV R0, UR21 ;  /* 0x0000001500007c02 */ /* 0x000fce0008000f00 */
.L_x_145:
[----:B---3--:R3:W4:Y:S02]  /*8040*/  SYNCS.PHASECHK.TRANS64.TRYWAIT P0, [R0+URZ+0x50], R3 ;  /* 0x00005003000075a7 */ /* 0x00872400080011ff */
[----:B----4-:R-:W-:Y:S05]  /*8050*/  @!P0 NANOSLEEP.SYNCS 0x989680 ;  /* 0x009896800000895d */ /* 0x010fea0003900000 */
[----:B------:R-:W4:Y:S02]  /*8060*/  @!P0 SYNCS.PHASECHK.TRANS64 P0, [R0+URZ+0x50], R3 ;  /* 0x00005003000085a7 */ /* 0x000f2400080010ff */
[----:B----4-:R-:W-:Y:S05]  /*8070*/  @!P0 BRA `(.L_x_145) ;  /* 0xfffffffc00f08947 */ /* 0x010fea000383ffff */
[----:B------:R-:W-:Y:S05]  /*8080*/  BRA `(.L_x_146) ;  /* 0xffffffc800bc7947 */ /* 0x000fea000383ffff */
.L_x_86:
[----:B-1----:R1:W2:Y:S02]  /*8090*/  SYNCS.PHASECHK.TRANS64.TRYWAIT P0, [R3+URZ+0x70], R0 ;  /* 0x00007000030075a7 */ /* 0x0022a400080011ff */
[----:B--2---:R-:W-:Y:S05]  /*80a0*/  @!P0 NANOSLEEP.SYNCS 0x989680 ;  /* 0x009896800000895d */ /* 0x004fea0003900000 */
[----:B------:R-:W2:Y:S02]  /*80b0*/  @!P0 SYNCS.PHASECHK.TRANS64 P0, [R3+URZ+0x70], R0 ;  /* 0x00007000030085a7 */ /* 0x000ea400080010ff */
[----:B--2---:R-:W-:Y:S05]  /*80c0*/  @!P0 BRA `(.L_x_86) ;  /* 0xfffffffc00f08947 */ /* 0x004fea000383ffff */
[----:B------:R-:W-:Y:S05]  /*80d0*/  BRA `(.L_x_147) ;  /* 0xffffffcc00847947 */ /* 0x000fea000383ffff */
.L_x_97:
[----:B--2---:R2:W1:Y:S02]  /*80e0*/  SYNCS.PHASECHK.TRANS64.TRYWAIT P1, [R2+URZ+0x40], R5 ;  /* 0x00004005020075a7 */ /* 0x00446400080211ff */
[----:B-1----:R-:W-:Y:S05]  /*80f0*/  @!P1 NANOSLEEP.SYNCS 0x989680 ;  /* 0x009896800000995d */ /* 0x002fea0003900000 */
[----:B------:R-:W1:Y:S02]  /*8100*/  @!P1 SYNCS.PHASECHK.TRANS64 P1, [R2+URZ+0x40], R5 ;  /* 0x00004005020095a7 */ /* 0x000e6400080210ff */
[----:B-1----:R-:W-:Y:S05]  /*8110*/  @!P1 BRA `(.L_x_97) ;  /* 0xfffffffc00f09947 */ /* 0x002fea000383ffff */
[----:B------:R-:W-:Y:S05]  /*8120*/  BRA `(.L_x_96) ;  /* 0xffffffd800f87947 */ /* 0x000fea000383ffff */
.L_x_99:
[----:B--2---:R2:W4:Y:S02]  /*8130*/  SYNCS.PHASECHK.TRANS64.TRYWAIT P0, [R100+URZ+0x90], R3 ;  /* 0x00009003640075a7 */ /* 0x00452400080011ff */
[----:B----4-:R-:W-:Y:S05]  /*8140*/  @!P0 NANOSLEEP.SYNCS 0x989680 ;  /* 0x009896800000895d */ /* 0x010fea0003900000 */
[----:B------:R-:W4:Y:S02]  /*8150*/  @!P0 SYNCS.PHASECHK.TRANS64 P0, [R100+URZ+0x90], R3 ;  /* 0x00009003640085a7 */ /* 0x000f2400080010ff */
[----:B----4-:R-:W-:Y:S05]  /*8160*/  @!P0 BRA `(.L_x_99) ;  /* 0xfffffffc00f08947 */ /* 0x010fea000383ffff */
[----:B------:R-:W-:Y:S05]  /*8170*/  BRA `(.L_x_98) ;  /* 0xffffffdc00487947 */ /* 0x000fea000383ffff */
.L_x_107:
[----:B---3--:R3:W4:Y:S02]  /*8180*/  SYNCS.PHASECHK.TRANS64.TRYWAIT P0, [R109+URZ+0x40], R4 ;  /* 0x000040046d0075a7 */ /* 0x00872400080011ff */
[----:B----4-:R-:W-:Y:S05]  /*8190*/  @!P0 NANOSLEEP.SYNCS 0x989680 ;  /* 0x009896800000895d */ /* 0x010fea0003900000 */
[----:B------:R-:W4:Y:S02]  /*81a0*/  @!P0 SYNCS.PHASECHK.TRANS64 P0, [R109+URZ+0x40], R4 ;  /* 0x000040046d0085a7 */ /* 0x000f2400080010ff */
[----:B----4-:R-:W-:Y:S05]  /*81b0*/  @!P0 BRA `(.L_x_107) ;  /* 0xfffffffc00f08947 */ /* 0x010fea000383ffff */
[----:B------:R-:W-:Y:S05]  /*81c0*/  BRA `(.L_x_106) ;  /* 0xffffffe8003c7947 */ /* 0x000fea000383ffff */
        .weak           $__internal_0_$__cuda_sm10x_tcgen05_guardrail_trap_col_being_dealloced_not_returned_by_alloc
        .type           $__internal_0_$__cuda_sm10x_tcgen05_guardrail_trap_col_being_dealloced_not_returned_by_alloc,@function
        .size           $__internal_0_$__cuda_sm10x_tcgen05_guardrail_trap_col_being_dealloced_not_returned_by_alloc,($__internal_1_$__cuda_sm10x_tcgen05_guardrail_trap_phase_invalid_during_alloc - $__internal_0_$__cuda_sm10x_tcgen05_guardrail_trap_col_being_dealloced_not_returned_by_alloc)
$__internal_0_$__cuda_sm10x_tcgen05_guardrail_trap_col_being_dealloced_not_returned_by_alloc:
[----:B------:R-:W-:Y:S05]  /*81d0*/  BPT.TRAP 0x1 ;  /* 0x000000040000795c */ /* 0x000fea0000300000 */
[----:B------:R-:W-:-:S04]  /*81e0*/  HFMA2 R3, -RZ, RZ, 0, 0 ;  /* 0x00000000ff037431 */ /* 0x000fc800000001ff */
[----:B------:R-:W-:Y:S05]  /*81f0*/  RET.REL.NODEC R2 `(_ZN7cutlass13device_kernelINS_4gemm6kernel13GemmUniversalIN4cute5tupleIJiiiiEEENS1_10collective13CollectiveMmaINS1_35MainloopSm100TmaUmmaWarpSpecializedILi4ELi2ELi4ENS5_IJNS4_1CILi2EEESB_NSA_ILi1EEEEEEEENS5_IJNSA_ILi64EEENSA_ILi128EEENSA_ILi32EEEEEENS_12float_e5m2_tENS5_IJlSC_lEEESJ_SK_NS4_8TiledMMAINS4_8MMA_AtomIJNS4_10MMA_TraitsINS4_19SM100_MMA_F8F6F4_SSEJSJ_SJ_fSF_SG_NS4_17integral_constantINS4_4UMMA5MajorELSR_0EEESS_NSP_INSQ_7ScaleInELST_0EEESU_EEEEEENS4_6LayoutINS5_IJSC_SC_SC_EEENS5_IJNSA_ILi0EEESZ_SZ_EEEEENS5_IJNS4_10UnderscoreES12_S12_EEEEENS4_23SM90_TMA_LOAD_MULTICASTENS4_14ComposedLayoutINS4_7SwizzleILi1ELi4ELi3EEENS4_18smem_ptr_flag_bitsILi8EEENSX_INS5_IJNSA_ILi8EEESH_EEENS5_IJSH_SC_EEEEEEEvNS4_8identityES15_S1F_vS1G_EENS_8epilogue10collective18CollectiveEpilogueINS1I_23Sm100TmaWarpSpecializedILi2ELi2ELi32ELb0ELb0EEEJSI_NS5_IJNSX_ISF_SC_EES1N_EEESJ_SK_SJ_SK_NS1I_6fusion15FusionCallbacksIS1M_NS1P_17LinearCombinationISJ_fSJ_fLNS_15FloatRoundStyleE2EEESI_S1O_JEEENS4_5SM1004TMEM4LOAD26SM100_TMEM_LOAD_16dp32b32xENS4_13SM90_TMA_LOADENS16_INS17_ILi2ELi4ELi3EEES1A_NSX_INS5_IJS1B_SF_EEENS5_IJSF_SC_EEEEEEENS4_39AutoVectorizingCopyWithAssumedAlignmentILi128EEENS4_14SM90_TMA_STOREES24_S26_S26_EEEvvEEEEvNT_6ParamsE) ;  /* 0xffffff7c02807950 */ /* 0x000fea0003c3ffff */
        .weak           $__internal_1_$__cuda_sm10x_tcgen05_guardrail_trap_phase_invalid_during_alloc
        .type           $__internal_1_$__cuda_sm10x_tcgen05_guardrail_trap_phase_invalid_during_alloc,@function
        .size           $__internal_1_$__cuda_sm10x_tcgen05_guardrail_trap_phase_invalid_during_alloc,($__internal_2_$__cuda_sm10x_tcgen05_guardrail_trap_unallocated_columns_being_dealloced - $__internal_1_$__cuda_sm10x_tcgen05_guardrail_trap_phase_invalid_during_alloc)
$__internal_1_$__cuda_sm10x_tcgen05_guardrail_trap_phase_invalid_during_alloc:
[----:B------:R-:W-:Y:S05]  /*8200*/  BPT.TRAP 0x1 ;  /* 0x000000040000795c */ /* 0x000fea0000300000 */
[----:B------:R-:W-:-:S04]  /*8210*/  MOV R5, 0x0 ;  /* 0x0000000000057802 */ /* 0x000fc80000000f00 */
[----:B------:R-:W-:Y:S05]  /*8220*/  RET.REL.NODEC R4 `(_ZN7cutlass13device_kernelINS_4gemm6kernel13GemmUniversalIN4cute5tupleIJiiiiEEENS1_10collective13CollectiveMmaINS1_35MainloopSm100TmaUmmaWarpSpecializedILi4ELi2ELi4ENS5_IJNS4_1CILi2EEESB_NSA_ILi1EEEEEEEENS5_IJNSA_ILi64EEENSA_ILi128EEENSA_ILi32EEEEEENS_12float_e5m2_tENS5_IJlSC_lEEESJ_SK_NS4_8TiledMMAINS4_8MMA_AtomIJNS4_10MMA_TraitsINS4_19SM100_MMA_F8F6F4_SSEJSJ_SJ_fSF_SG_NS4_17integral_constantINS4_4UMMA5MajorELSR_0EEESS_NSP_INSQ_7ScaleInELST_0EEESU_EEEEEENS4_6LayoutINS5_IJSC_SC_SC_EEENS5_IJNSA_ILi0EEESZ_SZ_EEEEENS5_IJNS4_10UnderscoreES12_S12_EEEEENS4_23SM90_TMA_LOAD_MULTICASTENS4_14ComposedLayoutINS4_7SwizzleILi1ELi4ELi3EEENS4_18smem_ptr_flag_bitsILi8EEENSX_INS5_IJNSA_ILi8EEESH_EEENS5_IJSH_SC_EEEEEEEvNS4_8identityES15_S1F_vS1G_EENS_8epilogue10collective18CollectiveEpilogueINS1I_23Sm100TmaWarpSpecializedILi2ELi2ELi32ELb0ELb0EEEJSI_NS5_IJNSX_ISF_SC_EES1N_EEESJ_SK_SJ_SK_NS1I_6fusion15FusionCallbacksIS1M_NS1P_17LinearCombinationISJ_fSJ_fLNS_15FloatRoundStyleE2EEESI_S1O_JEEENS4_5SM1004TMEM4LOAD26SM100_TMEM_LOAD_16dp32b32xENS4_13SM90_TMA_LOADENS16_INS17_ILi2ELi4ELi3EEES1A_NSX_INS5_IJS1B_SF_EEENS5_IJSF_SC_EEEEEEENS4_39AutoVectorizingCopyWithAssumedAlignmentILi128EEENS4_14SM90_TMA_STOREES24_S26_S26_EEEvvEEEEvNT_6ParamsE) ;  /* 0xffffff7c04747950 */ /* 0x000fea0003c3ffff */
        .weak           $__internal_2_$__cuda_sm10x_tcgen05_guardrail_trap_unallocated_columns_being_dealloced
        .type           $__internal_2_$__cuda_sm10x_tcgen05_guardrail_trap_unallocated_columns_being_dealloced,@function
        .size           $__internal_2_$__cuda_sm10x_tcgen05_guardrail_trap_unallocated_columns_being_dealloced,(.L_x_149 - $__internal_2_$__cuda_sm10x_tcgen05_guardrail_trap_unallocated_columns_being_dealloced)
$__internal_2_$__cuda_sm10x_tcgen05_guardrail_trap_unallocated_columns_being_dealloced:
[----:B------:R-:W-:Y:S05]  /*8230*/  BPT.TRAP 0x1 ;  /* 0x000000040000795c */ /* 0x000fea0000300000 */
[----:B------:R-:W-:-:S04]  /*8240*/  HFMA2 R3, -RZ, RZ, 0, 0 ;  /* 0x00000000ff037431 */ /* 0x000fc800000001ff */
[----:B------:R-:W-:Y:S05]  /*8250*/  RET.REL.NODEC R2 `(_ZN7cutlass13device_kernelINS_4gemm6kernel13GemmUniversalIN4cute5tupleIJiiiiEEENS1_10collective13CollectiveMmaINS1_35MainloopSm100TmaUmmaWarpSpecializedILi4ELi2ELi4ENS5_IJNS4_1CILi2EEESB_NSA_ILi1EEEEEEEENS5_IJNSA_ILi64EEENSA_ILi128EEENSA_ILi32EEEEEENS_12float_e5m2_tENS5_IJlSC_lEEESJ_SK_NS4_8TiledMMAINS4_8MMA_AtomIJNS4_10MMA_TraitsINS4_19SM100_MMA_F8F6F4_SSEJSJ_SJ_fSF_SG_NS4_17integral_constantINS4_4UMMA5MajorELSR_0EEESS_NSP_INSQ_7ScaleInELST_0EEESU_EEEEEENS4_6LayoutINS5_IJSC_SC_SC_EEENS5_IJNSA_ILi0EEESZ_SZ_EEEEENS5_IJNS4_10UnderscoreES12_S12_EEEEENS4_23SM90_TMA_LOAD_MULTICASTENS4_14ComposedLayoutINS4_7SwizzleILi1ELi4ELi3EEENS4_18smem_ptr_flag_bitsILi8EEENSX_INS5_IJNSA_ILi8EEESH_EEENS5_IJSH_SC_EEEEEEEvNS4_8identityES15_S1F_vS1G_EENS_8epilogue10collective18CollectiveEpilogueINS1I_23Sm100TmaWarpSpecializedILi2ELi2ELi32ELb0ELb0EEEJSI_NS5_IJNSX_ISF_SC_EES1N_EEESJ_SK_SJ_SK_NS1I_6fusion15FusionCallbacksIS1M_NS1P_17LinearCombinationISJ_fSJ_fLNS_15FloatRoundStyleE2EEESI_S1O_JEEENS4_5SM1004TMEM4LOAD26SM100_TMEM_LOAD_16dp32b32xENS4_13SM90_TMA_LOADENS16_INS17_ILi2ELi4ELi3EEES1A_NSX_INS5_IJS1B_SF_EEENS5_IJSF_SC_EEEEEEENS4_39AutoVectorizingCopyWithAssumedAlignmentILi128EEENS4_14SM90_TMA_STOREES24_S26_S26_EEEvvEEEEvNT_6ParamsE) ;  /* 0xffffff7c02687950 */ /* 0x000fea0003c3ffff */
.L_x_148:
[----:B------:R-:W-:-:S00]  /*8260*/  BRA `(.L_x_148) ;  /* 0xfffffffc00fc7947 */ /* 0x000fc0000383ffff */
[----:B------:R-:W-:-:S00]  /*8270*/  NOP ;  /* 0x0000000000007918 */ /* 0x000fc00000000000 */
        /* <DEDUP_REMOVED lines=8> */
.L_x_149:


//--------------------- .nv.global.init           --------------------------
	.section	.nv.global.init,"aw",@progbits
.nv.global.init:
	.type		$str$27,@object
	.size		$str$27,($str$28 - $str$27)
$str$27:
        /*0000*/ 	.byte	0x28, 0x61, 0x64, 0x64, 0x72, 0x65, 0x73, 0x73, 0x20, 0x26, 0x20, 0x6d, 0x61, 0x73, 0x6b, 0x29
        /*0010*/ 	.byte	0x20, 0x3d, 0x3d, 0x20, 0x30, 0x00
	.type		$str$28,@object
	.size		$str$28,($str$26 - $str$28)
$str$28:
        /*0016*/ 	.byte	0x2f, 0x74, 0x6d, 0x70, 0x2f, 0x63, 0x75, 0x74, 0x6c, 0x61, 0x73, 0x73, 0x5f, 0x73, 0x77, 0x65
        /*0026*/ 	.byte	0x65, 0x70, 0x5f, 0x73, 0x72, 0x63, 0x2f, 0x69, 0x6e, 0x63, 0x6c, 0x75, 0x64, 0x65, 0x2f, 0x63
        /*0036*/ 	.byte	0x75, 0x74, 0x65, 0x2f, 0x70, 0x6f, 0x69, 0x6e, 0x74, 0x65, 0x72, 0x5f, 0x66, 0x6c, 0x61, 0x67
        /*0046*/ 	.byte	0x67, 0x65, 0x64, 0x2e, 0x68, 0x70, 0x70, 0x00
	.type		$str$26,@object
	.size		$str$26,($str$25 - $str$26)
$str$26:
        /*004e*/ 	.byte	0x2f, 0x74, 0x6d, 0x70, 0x2f, 0x63, 0x75, 0x74, 0x6c, 0x61, 0x73, 0x73, 0x5f, 0x73, 0x77, 0x65
        /*005e*/ 	.byte	0x65, 0x70, 0x5f, 0x73, 0x72, 0x63, 0x2f, 0x69, 0x6e, 0x63, 0x6c, 0x75, 0x64, 0x65, 0x2f, 0x63
        /*006e*/ 	.byte	0x75, 0x74, 0x65, 0x2f, 0x61, 0x74, 0x6f, 0x6d, 0x2f, 0x63, 0x6f, 0x70, 0x79, 0x5f, 0x74, 0x72
        /*007e*/ 	.byte	0x61, 0x69, 0x74, 0x73, 0x5f, 0x73, 0x6d, 0x31, 0x30, 0x30, 0x2e, 0x68, 0x70, 0x70, 0x00
	.type		$str$25,@object
	.size		$str$25,(__unnamed_1 - $str$25)
$str$25:
        /*008d*/ 	.byte	0x28, 0x28, 0x75, 0x69, 0x6e, 0x74, 0x33, 0x32, 0x5f, 0x74, 0x28, 0x74, 0x68, 0x72, 0x65, 0x61
        /*009d*/ 	.byte	0x64, 0x49, 0x64, 0x78, 0x2e, 0x78, 0x29, 0x20, 0x2f, 0x20, 0x33, 0x32, 0x29, 0x20, 0x25, 0x20
        /*00ad*/ 	.byte	0x34, 0x29, 0x20, 0x3d, 0x3d, 0x20, 0x28, 0x28, 0x28, 0x74, 0x6d, 0x65, 0x6d, 0x5f, 0x61, 0x64
        /*00bd*/ 	.byte	0x64, 0x72, 0x20, 0x3e, 0x3e, 0x20, 0x31, 0x36, 0x29, 0x20, 0x2f, 0x20, 0x33, 0x32, 0x29, 0x20
        /*00cd*/ 	.byte	0x25, 0x20, 0x34, 0x29, 0x00
	.type		__unnamed_1,@object
	.size		__unnamed_1,(__unnamed_2 - __unnamed_1)
__unnamed_1:
        /*00d2*/ 	.byte	0x61, 0x75, 0x74, 0x6f, 0x20, 0x63, 0x75, 0x74, 0x65, 0x3a, 0x3a, 0x61, 0x73, 0x5f, 0x70, 0x6f
        /* <DEDUP_REMOVED lines=24> */
        /*0262*/ 	.byte	0x3c, 0x34, 0x30, 0x39, 0x36, 0x3e, 0x3e, 0x3e, 0x3e, 0x5d, 0x00
	.type		__unnamed_2,@object
	.size		__unnamed_2,(.L_2 - __unnamed_2)
__unnamed_2:
        /* <DEDUP_REMOVED lines=40> */
        /*04ed*/ 	.byte	0x74, 0x65, 0x3a, 0x3a, 0x43, 0x3c, 0x30, 0x3e, 0x3e, 0x3e, 0x3e, 0x5d, 0x00
.L_2:


//--------------------- .nv.shared._ZN7cutlass13device_kernelINS_4gemm6kernel13GemmUniversalIN4cute5tupleIJiiiiEEENS1_10collective13CollectiveMmaINS1_35MainloopSm100TmaUmmaWarpSpecializedILi4ELi2ELi4ENS5_IJNS4_1CILi2EEESB_NSA_ILi1EEEEEEEENS5_IJNSA_ILi64EEENSA_ILi128EEENSA_ILi32EEEEEENS_12float_e5m2_tENS5_IJlSC_lEEESJ_SK_NS4_8TiledMMAINS4_8MMA_AtomIJNS4_10MMA_TraitsINS4_19SM100_MMA_F8F6F4_SSEJSJ_SJ_fSF_SG_NS4_17integral_constantINS4_4UMMA5MajorELSR_0EEESS_NSP_INSQ_7ScaleInELST_0EEESU_EEEEEENS4_6LayoutINS5_IJSC_SC_SC_EEENS5_IJNSA_ILi0EEESZ_SZ_EEEEENS5_IJNS4_10UnderscoreES12_S12_EEEEENS4_23SM90_TMA_LOAD_MULTICASTENS4_14ComposedLayoutINS4_7SwizzleILi1ELi4ELi3EEENS4_18smem_ptr_flag_bitsILi8EEENSX_INS5_IJNSA_ILi8EEESH_EEENS5_IJSH_SC_EEEEEEEvNS4_8identityES15_S1F_vS1G_EENS_8epilogue10collective18CollectiveEpilogueINS1I_23Sm100TmaWarpSpecializedILi2ELi2ELi32ELb0ELb0EEEJSI_NS5_IJNSX_ISF_SC_EES1N_EEESJ_SK_SJ_SK_NS1I_6fusion15FusionCallbacksIS1M_NS1P_17LinearCombinationISJ_fSJ_fLNS_15FloatRoundStyleE2EEESI_S1O_JEEENS4_5SM1004TMEM4LOAD26SM100_TMEM_LOAD_16dp32b32xENS4_13SM90_TMA_LOADENS16_INS17_ILi2ELi4ELi3EEES1A_NSX_INS5_IJS1B_SF_EEENS5_IJSF_SC_EEEEEEENS4_39AutoVectorizingCopyWithAssumedAlignmentILi128EEENS4_14SM90_TMA_STOREES24_S26_S26_EEEvvEEEEvNT_6ParamsE --------------------------
	.section	.nv.shared._ZN7cutlass13device_kernelINS_4gemm6kernel13GemmUniversalIN4cute5tupleIJiiiiEEENS1_10collective13CollectiveMmaINS1_35MainloopSm100TmaUmmaWarpSpecializedILi4ELi2ELi4ENS5_IJNS4_1CILi2EEESB_NSA_ILi1EEEEEEEENS5_IJNSA_ILi64EEENSA_ILi128EEENSA_ILi32EEEEEENS_12float_e5m2_tENS5_IJlSC_lEEESJ_SK_NS4_8TiledMMAINS4_8MMA_AtomIJNS4_10MMA_TraitsINS4_19SM100_MMA_F8F6F4_SSEJSJ_SJ_fSF_SG_NS4_17integral_constantINS4_4UMMA5MajorELSR_0EEESS_NSP_INSQ_7ScaleInELST_0EEESU_EEEEEENS4_6LayoutINS5_IJSC_SC_SC_EEENS5_IJNSA_ILi0EEESZ_SZ_EEEEENS5_IJNS4_10UnderscoreES12_S12_EEEEENS4_23SM90_TMA_LOAD_MULTICASTENS4_14ComposedLayoutINS4_7SwizzleILi1ELi4ELi3EEENS4_18smem_ptr_flag_bitsILi8EEENSX_INS5_IJNSA_ILi8EEESH_EEENS5_IJSH_SC_EEEEEEEvNS4_8identityES15_S1F_vS1G_EENS_8epilogue10collective18CollectiveEpilogueINS1I_23Sm100TmaWarpSpecializedILi2ELi2ELi32ELb0ELb0EEEJSI_NS5_IJNSX_ISF_SC_EES1N_EEESJ_SK_SJ_SK_NS1I_6fusion15FusionCallbacksIS1M_NS1P_17LinearCombinationISJ_fSJ_fLNS_15FloatRoundStyleE2EEESI_S1O_JEEENS4_5SM1004TMEM4LOAD26SM100_TMEM_LOAD_16dp32b32xENS4_13SM90_TMA_LOADENS16_INS17_ILi2ELi4ELi3EEES1A_NSX_INS5_IJS1B_SF_EEENS5_IJSF_SC_EEEEEEENS4_39AutoVectorizingCopyWithAssumedAlignmentILi128EEENS4_14SM90_TMA_STOREES24_S26_S26_EEEvvEEEEvNT_6ParamsE,"aw",@nobits
	.sectionflags	@""
	.align	16
	.zero		1024


//--------------------- .nv.shared.reserved.0     --------------------------
	.section	.nv.shared.reserved.0,"aw",@nobits
	.weak		__nv_reservedSMEM_offset_0_alias
	.size		__nv_reservedSMEM_offset_0_alias, 0, 64
	.other		__nv_reservedSMEM_offset_0_alias,@"STO_CUDA_RESERVED_SHARED STV_DEFAULT"
__nv_reservedSMEM_offset_0_alias:
	.zero		0
.nv.shared.reserved.0:
	.zero		64
	.weak		__nv_reservedSMEM_tcgen05_partition
	.type		__nv_reservedSMEM_tcgen05_partition,@object
	.size		__nv_reservedSMEM_tcgen05_partition,(.L_0 - __nv_reservedSMEM_tcgen05_partition)
__nv_reservedSMEM_tcgen05_partition:
	.zero		32
.L_0:


//--------------------- .nv.global                --------------------------
	.section	.nv.global,"aw",@nobits
.nv.global:
	.type		_ZN40_INTERNAL_f7a23446_4_k_cu_370b3cc6_100924cute1_E,@object
	.size		_ZN40_INTERNAL_f7a23446_4_k_cu_370b3cc6_100924cute1_E,(_ZN40_INTERNAL_f7a23446_4_k_cu_370b3cc6_100924cuda3std3__45__cpo6cbeginE - _ZN40_INTERNAL_f7a23446_4_k_cu_370b3cc6_100924cute1_E)
_ZN40_INTERNAL_f7a23446_4_k_cu_370b3cc6_100924cute1_E:
	.zero		1
	.type		_ZN40_INTERNAL_f7a23446_4_k_cu_370b3cc6_100924cuda3std3__45__cpo6cbeginE,@object
	.size		_ZN40_INTERNAL_f7a23446_4_k_cu_370b3cc6_100924cuda3std3__45__cpo6cbeginE,(_ZN40_INTERNAL_f7a23446_4_k_cu_370b3cc6_100924cuda3std3__48in_placeE - _ZN40_INTERNAL_f7a23446_4_k_cu_370b3cc6_100924cuda3std3__45__cpo6cbeginE)
_ZN40_INTERNAL_f7a23446_4_k_cu_370b3cc6_100924cuda3std3__45__cpo6cbeginE:
	.zero		1
	.type		_ZN40_INTERNAL_f7a23446_4_k_cu_370b3cc6_100924cuda3std3__48in_placeE,@object
	.size		_ZN40_INTERNAL_f7a23446_4_k_cu_370b3cc6_100924cuda3std3__48in_placeE,(_ZN40_INTERNAL_f7a23446_4_k_cu_370b3cc6_100924cuda3std6ranges3__45__cpo9iter_moveE - _ZN40_INTERNAL_f7a23446_4_k_cu_370b3cc6_100924cuda3std3__48in_placeE)
_ZN40_INTERNAL_f7a23446_4_k_cu_370b3cc6_100924cuda3std3__48in_placeE:
	.zero		1
	.type		_ZN40_INTERNAL_f7a23446_4_k_cu_370b3cc6_100924cuda3std6ranges3__45__cpo9iter_moveE,@object
	.size		_ZN40_INTERNAL_f7a23446_4_k_cu_370b3cc6_100924cuda3std6ranges3__45__cpo9iter_moveE,(_ZN40_INTERNAL_f7a23446_4_k_cu_370b3cc6_100924cuda3std3__45__cpo5beginE - _ZN40_INTERNAL_f7a23446_4_k_cu_370b3cc6_100924cuda3std6ranges3__45__cpo9iter_moveE)
_ZN40_INTERNAL_f7a23446_4_k_cu_370b3cc6_100924cuda3std6ranges3__45__cpo9iter_moveE:
	.zero		1
	.type		_ZN40_INTERNAL_f7a23446_4_k_cu_370b3cc6_100924cuda3std3__45__cpo5beginE,@object
	.size		_ZN40_INTERNAL_f7a23446_4_k_cu_370b3cc6_100924cuda3std3__45__cpo5beginE,(_ZN40_INTERNAL_f7a23446_4_k_cu_370b3cc6_100924cuda3std3__442_GLOBAL__N__f7a23446_4_k_cu_370b3cc6_100926ignoreE - _ZN40_INTERNAL_f7a23446_4_k_cu_370b3cc6_100924cuda3std3__45__cpo5beginE)
_ZN40_INTERNAL_f7a23446_4_k_cu_370b3cc6_100924cuda3std3__45__cpo5beginE:
	.zero		1
	.type		_ZN40_INTERNAL_f7a23446_4_k_cu_370b3cc6_100924cuda3std3__442_GLOBAL__N__f7a23446_4_k_cu_370b3cc6_100926ignoreE,@object
	.size		_ZN40_INTERNAL_f7a23446_4_k_cu_370b3cc6_100924cuda3std3__442_GLOBAL__N__f7a23446_4_k_cu_370b3cc6_100926ignoreE,(_ZN40_INTERNAL_f7a23446_4_k_cu_370b3cc6_100924cute7productE - _ZN40_INTERNAL_f7a23446_4_k_cu_370b3cc6_100924cuda3std3__442_GLOBAL__N__f7a23446_4_k_cu_370b3cc6_100926ignoreE)
_ZN40_INTERNAL_f7a23446_4_k_cu_370b3cc6_100924cuda3std3__442_GLOBAL__N__f7a23446_4_k_cu_370b3cc6_100926ignoreE:
	.zero		1
	.type		_ZN40_INTERNAL_f7a23446_4_k_cu_370b3cc6_100924cute7productE,@object
	.size		_ZN40_INTERNAL_f7a23446_4_k_cu_370b3cc6_100924cute7productE,(_ZN40_INTERNAL_f7a23446_4_k_cu_370b3cc6_100924cuda3std3__45__cpo3endE - _ZN40_INTERNAL_f7a23446_4_k_cu_370b3cc6_100924cute7productE)
_ZN40_INTERNAL_f7a23446_4_k_cu_370b3cc6_100924cute7productE:
	.zero		1
	.type		_ZN40_INTERNAL_f7a23446_4_k_cu_370b3cc6_100924cuda3std3__45__cpo3endE,@object
	.size		_ZN40_INTERNAL_f7a23446_4_k_cu_370b3cc6_100924cuda3std3__45__cpo3endE,(_ZN40_INTERNAL_f7a23446_4_k_cu_370b3cc6_100924cuda3std3__419piecewise_constructE - _ZN40_INTERNAL_f7a23446_4_k_cu_370b3cc6_100924cuda3std3__45__cpo3endE)
_ZN40_INTERNAL_f7a23446_4_k_cu_370b3cc6_100924cuda3std3__45__cpo3endE:
	.zero		1
	.type		_ZN40_INTERNAL_f7a23446_4_k_cu_370b3cc6_100924cuda3std3__419piecewise_constructE,@object
	.size		_ZN40_INTERNAL_f7a23446_4_k_cu_370b3cc6_100924cuda3std3__419piecewise_constructE,(_ZN40_INTERNAL_f7a23446_4_k_cu_370b3cc6_100924cuda3std3__45__cpo4cendE - _ZN40_INTERNAL_f7a23446_4_k_cu_370b3cc6_100924cuda3std3__419piecewise_constructE)
_ZN40_INTERNAL_f7a23446_4_k_cu_370b3cc6_100924cuda3std3__419piecewise_constructE:
	.zero		1
	.type		_ZN40_INTERNAL_f7a23446_4_k_cu_370b3cc6_100924cuda3std3__45__cpo4cendE,@object
	.size		_ZN40_INTERNAL_f7a23446_4_k_cu_370b3cc6_100924cuda3std3__45__cpo4cendE,(_ZN40_INTERNAL_f7a23446_4_k_cu_370b3cc6_100924cuda3std6ranges3__45__cpo4swapE - _ZN40_INTERNAL_f7a23446_4_k_cu_370b3cc6_100924cuda3std3__45__cpo4cendE)
_ZN40_INTERNAL_f7a23446_4_k_cu_370b3cc6_100924cuda3std3__45__cpo4cendE:
	.zero		1
	.type		_ZN40_INTERNAL_f7a23446_4_k_cu_370b3cc6_100924cuda3std6ranges3__45__cpo4swapE,@object
	.size		_ZN40_INTERNAL_f7a23446_4_k_cu_370b3cc6_100924cuda3std6ranges3__45__cpo4swapE,(.L_10 - _ZN40_INTERNAL_f7a23446_4_k_cu_370b3cc6_100924cuda3std6ranges3__45__cpo4swapE)
_ZN40_INTERNAL_f7a23446_4_k_cu_370b3cc6_100924cuda3std6ranges3__45__cpo4swapE:
	.zero		1
.L_10:


//--------------------- .nv.constant0._ZN7cutlass13device_kernelINS_4gemm6kernel13GemmUniversalIN4cute5tupleIJiiiiEEENS1_10collective13CollectiveMmaINS1_35MainloopSm100TmaUmmaWarpSpecializedILi4ELi2ELi4ENS5_IJNS4_1CILi2EEESB_NSA_ILi1EEEEEEEENS5_IJNSA_ILi64EEENSA_ILi128EEENSA_ILi32EEEEEENS_12float_e5m2_tENS5_IJlSC_lEEESJ_SK_NS4_8TiledMMAINS4_8MMA_AtomIJNS4_10MMA_TraitsINS4_19SM100_MMA_F8F6F4_SSEJSJ_SJ_fSF_SG_NS4_17integral_constantINS4_4UMMA5MajorELSR_0EEESS_NSP_INSQ_7ScaleInELST_0EEESU_EEEEEENS4_6LayoutINS5_IJSC_SC_SC_EEENS5_IJNSA_ILi0EEESZ_SZ_EEEEENS5_IJNS4_10UnderscoreES12_S12_EEEEENS4_23SM90_TMA_LOAD_MULTICASTENS4_14ComposedLayoutINS4_7SwizzleILi1ELi4ELi3EEENS4_18smem_ptr_flag_bitsILi8EEENSX_INS5_IJNSA_ILi8EEESH_EEENS5_IJSH_SC_EEEEEEEvNS4_8identityES15_S1F_vS1G_EENS_8epilogue10collective18CollectiveEpilogueINS1I_23Sm100TmaWarpSpecializedILi2ELi2ELi32ELb0ELb0EEEJSI_NS5_IJNSX_ISF_SC_EES1N_EEESJ_SK_SJ_SK_NS1I_6fusion15FusionCallbacksIS1M_NS1P_17LinearCombinationISJ_fSJ_fLNS_15FloatRoundStyleE2EEESI_S1O_JEEENS4_5SM1004TMEM4LOAD26SM100_TMEM_LOAD_16dp32b32xENS4_13SM90_TMA_LOADENS16_INS17_ILi2ELi4ELi3EEES1A_NSX_INS5_IJS1B_SF_EEENS5_IJSF_SC_EEEEEEENS4_39AutoVectorizingCopyWithAssumedAlignmentILi128EEENS4_14SM90_TMA_STOREES24_S26_S26_EEEvvEEEEvNT_6ParamsE --------------------------
	.section	.nv.constant0._ZN7cutlass13device_kernelINS_4gemm6kernel13GemmUniversalIN4cute5tupleIJiiiiEEENS1_10collective13CollectiveMmaINS1_35MainloopSm100TmaUmmaWarpSpecializedILi4ELi2ELi4ENS5_IJNS4_1CILi2EEESB_NSA_ILi1EEEEEEEENS5_IJNSA_ILi64EEENSA_ILi128EEENSA_ILi32EEEEEENS_12float_e5m2_tENS5_IJlSC_lEEESJ_SK_NS4_8TiledMMAINS4_8MMA_AtomIJNS4_10MMA_TraitsINS4_19SM100_MMA_F8F6F4_SSEJSJ_SJ_fSF_SG_NS4_17integral_constantINS4_4UMMA5MajorELSR_0EEESS_NSP_INSQ_7ScaleInELST_0EEESU_EEEEEENS4_6LayoutINS5_IJSC_SC_SC_EEENS5_IJNSA_ILi0EEESZ_SZ_EEEEENS5_IJNS4_10UnderscoreES12_S12_EEEEENS4_23SM90_TMA_LOAD_MULTICASTENS4_14ComposedLayoutINS4_7SwizzleILi1ELi4ELi3EEENS4_18smem_ptr_flag_bitsILi8EEENSX_INS5_IJNSA_ILi8EEESH_EEENS5_IJSH_SC_EEEEEEEvNS4_8identityES15_S1F_vS1G_EENS_8epilogue10collective18CollectiveEpilogueINS1I_23Sm100TmaWarpSpecializedILi2ELi2ELi32ELb0ELb0EEEJSI_NS5_IJNSX_ISF_SC_EES1N_EEESJ_SK_SJ_SK_NS1I_6fusion15FusionCallbacksIS1M_NS1P_17LinearCombinationISJ_fSJ_fLNS_15FloatRoundStyleE2EEESI_S1O_JEEENS4_5SM1004TMEM4LOAD26SM100_TMEM_LOAD_16dp32b32xENS4_13SM90_TMA_LOADENS16_INS17_ILi2ELi4ELi3EEES1A_NSX_INS5_IJS1B_SF_EEENS5_IJSF_SC_EEEEEEENS4_39AutoVectorizingCopyWithAssumedAlignmentILi128EEENS4_14SM90_TMA_STOREES24_S26_S26_EEEvvEEEEvNT_6ParamsE,"a",@progbits
	.sectionflags	@""
	.align	4
.nv.constant0._ZN7cutlass13device_kernelINS_4gemm6kernel13GemmUniversalIN4cute5tupleIJiiiiEEENS1_10collective13CollectiveMmaINS1_35MainloopSm100TmaUmmaWarpSpecializedILi4ELi2ELi4ENS5_IJNS4_1CILi2EEESB_NSA_ILi1EEEEEEEENS5_IJNSA_ILi64EEENSA_ILi128EEENSA_ILi32EEEEEENS_12float_e5m2_tENS5_IJlSC_lEEESJ_SK_NS4_8TiledMMAINS4_8MMA_AtomIJNS4_10MMA_TraitsINS4_19SM100_MMA_F8F6F4_SSEJSJ_SJ_fSF_SG_NS4_17integral_constantINS4_4UMMA5MajorELSR_0EEESS_NSP_INSQ_7ScaleInELST_0EEESU_EEEEEENS4_6LayoutINS5_IJSC_SC_SC_EEENS5_IJNSA_ILi0EEESZ_SZ_EEEEENS5_IJNS4_10UnderscoreES12_S12_EEEEENS4_23SM90_TMA_LOAD_MULTICASTENS4_14ComposedLayoutINS4_7SwizzleILi1ELi4ELi3EEENS4_18smem_ptr_flag_bitsILi8EEENSX_INS5_IJNSA_ILi8EEESH_EEENS5_IJSH_SC_EEEEEEEvNS4_8identityES15_S1F_vS1G_EENS_8epilogue10collective18CollectiveEpilogueINS1I_23Sm100TmaWarpSpecializedILi2ELi2ELi32ELb0ELb0EEEJSI_NS5_IJNSX_ISF_SC_EES1N_EEESJ_SK_SJ_SK_NS1I_6fusion15FusionCallbacksIS1M_NS1P_17LinearCombinationISJ_fSJ_fLNS_15FloatRoundStyleE2EEESI_S1O_JEEENS4_5SM1004TMEM4LOAD26SM100_TMEM_LOAD_16dp32b32xENS4_13SM90_TMA_LOADENS16_INS17_ILi2ELi4ELi3EEES1A_NSX_INS5_IJS1B_SF_EEENS5_IJSF_SC_EEEEEEENS4_39AutoVectorizingCopyWithAssumedAlignmentILi128EEENS4_14SM90_TMA_STOREES24_S26_S26_EEEvvEEEEvNT_6ParamsE:
	.zero		2944


//--------------------- SYMBOLS --------------------------

	.type		.nv.reservedSmem.offset0,@object
	.size		.nv.reservedSmem.offset0,0x4
	.type		.nv.reservedSmem.cap,@object
	.size		.nv.reservedSmem.cap,0x4
	.type		__assertfail,@function
